//
// Generated by NVIDIA NVVM Compiler
//
// Compiler Build ID: CL-36424714
// Cuda compilation tools, release 13.0, V13.0.88
// Based on NVVM 20.0.0
//

.version 9.0
.target sm_100
.address_size 64

	// .globl	_Z11matmul_gpu1P6__halfS0_Pfiii

.visible .entry _Z11matmul_gpu1P6__halfS0_Pfiii(
	.param .u64 .ptr .align 1 _Z11matmul_gpu1P6__halfS0_Pfiii_param_0,
	.param .u64 .ptr .align 1 _Z11matmul_gpu1P6__halfS0_Pfiii_param_1,
	.param .u64 .ptr .align 1 _Z11matmul_gpu1P6__halfS0_Pfiii_param_2,
	.param .u32 _Z11matmul_gpu1P6__halfS0_Pfiii_param_3,
	.param .u32 _Z11matmul_gpu1P6__halfS0_Pfiii_param_4,
	.param .u32 _Z11matmul_gpu1P6__halfS0_Pfiii_param_5
)
{
	.reg .pred 	%p<13>;
	.reg .b32 	%r<117>;
	.reg .b32 	%f<181>;
	.reg .b64 	%rd<60>;

	ld.param.u64 	%rd13, [_Z11matmul_gpu1P6__halfS0_Pfiii_param_0];
	ld.param.u64 	%rd14, [_Z11matmul_gpu1P6__halfS0_Pfiii_param_1];
	ld.param.u32 	%r35, [_Z11matmul_gpu1P6__halfS0_Pfiii_param_4];
	ld.param.u32 	%r36, [_Z11matmul_gpu1P6__halfS0_Pfiii_param_5];
	cvta.to.global.u64 	%rd1, %rd14;
	cvta.to.global.u64 	%rd2, %rd13;
	mov.u32 	%r1, %tid.x;
	mov.u32 	%r37, %ctaid.x;
	mov.u32 	%r38, %ntid.x;
	mad.lo.s32 	%r39, %r37, %r38, %r1;
	shr.s32 	%r40, %r39, 31;
	shr.u32 	%r41, %r40, 27;
	add.s32 	%r42, %r39, %r41;
	shr.s32 	%r43, %r42, 5;
	shr.s32 	%r44, %r35, 31;
	shr.u32 	%r45, %r44, 28;
	add.s32 	%r46, %r35, %r45;
	shr.s32 	%r47, %r46, 4;
	div.s32 	%r48, %r43, %r47;
	mul.lo.s32 	%r49, %r48, %r47;
	sub.s32 	%r2, %r43, %r49;
	shl.b32 	%r3, %r48, 4;
	shl.b32 	%r50, %r2, 4;
	mad.lo.s32 	%r4, %r3, %r35, %r50;
	setp.lt.s32 	%p1, %r36, 1;
	mov.f32 	%f165, 0f00000000;
	mov.f32 	%f166, %f165;
	mov.f32 	%f167, %f165;
	mov.f32 	%f168, %f165;
	mov.f32 	%f169, %f165;
	mov.f32 	%f170, %f165;
	mov.f32 	%f171, %f165;
	mov.f32 	%f172, %f165;
	@%p1 bra 	$L__BB0_7;
	mul.lo.s32 	%r52, %r3, %r36;
	cvt.s64.s32 	%rd3, %r52;
	and.b32  	%r5, %r1, 31;
	setp.lt.u32 	%p2, %r5, 16;
	and.b32  	%r53, %r1, 3;
	or.b32  	%r54, %r53, 4;
	selp.b32 	%r55, %r53, %r54, %p2;
	shl.b32 	%r56, %r1, 1;
	and.b32  	%r57, %r56, 8;
	or.b32  	%r58, %r55, %r57;
	mul.lo.s32 	%r59, %r36, %r58;
	cvt.u64.u32 	%rd4, %r59;
	and.b32  	%r6, %r1, 24;
	mul.lo.s32 	%r7, %r35, %r53;
	add.s32 	%r60, %r36, -1;
	shr.u32 	%r61, %r60, 2;
	add.s32 	%r8, %r61, 1;
	and.b32  	%r9, %r8, 3;
	setp.lt.u32 	%p3, %r36, 13;
	mov.b32 	%r116, 0;
	mov.f32 	%f165, 0f00000000;
	@%p3 bra 	$L__BB0_4;
	mul.lo.s32 	%r115, %r35, 12;
	shl.b32 	%r11, %r35, 4;
	shl.b32 	%r114, %r35, 3;
	shl.b32 	%r113, %r35, 2;
	and.b32  	%r63, %r8, 2147483644;
	neg.s32 	%r111, %r63;
	add.s64 	%rd15, %rd3, %rd4;
	shl.b64 	%rd16, %rd15, 1;
	add.s64 	%rd17, %rd16, %rd2;
	add.s64 	%rd59, %rd17, 16;
	mov.f32 	%f165, 0f00000000;
	mov.b32 	%r112, 0;
	mov.f32 	%f166, %f165;
	mov.f32 	%f167, %f165;
	mov.f32 	%f168, %f165;
	mov.f32 	%f169, %f165;
	mov.f32 	%f170, %f165;
	mov.f32 	%f171, %f165;
	mov.f32 	%f172, %f165;
	mov.u32 	%r116, %r112;
$L__BB0_3:
	ld.global.v2.u32 	{%r64, %r65}, [%rd59+-16];
	cvt.s64.s32 	%rd18, %r112;
	cvt.s64.s32 	%rd19, %r50;
	setp.lt.u32 	%p4, %r5, 8;
	setp.eq.s32 	%p5, %r6, 16;
	setp.eq.s32 	%p6, %r6, 8;
	selp.b32 	%r81, 4, 12, %p6;
	selp.b32 	%r82, 8, %r81, %p5;
	selp.b32 	%r83, 0, %r82, %p4;
	add.s32 	%r84, %r83, %r7;
	cvt.s64.s32 	%rd20, %r84;
	add.s64 	%rd21, %rd19, %rd20;
	add.s64 	%rd22, %rd21, %rd18;
	shl.b64 	%rd23, %rd22, 1;
	add.s64 	%rd24, %rd1, %rd23;
	ld.global.v2.u32 	{%r66, %r67}, [%rd24];
	// begin inline asm
	mma.sync.aligned.m8n8k4.row.row.f32.f16.f16.f32 {%f61,%f62,%f63,%f64,%f65,%f66,%f67,%f68}, {%r64,%r65}, {%r66,%r67}, {%f172,%f171,%f170,%f169,%f168,%f167,%f166,%f165};

	// end inline asm
	ld.global.v2.u32 	{%r68, %r69}, [%rd59+-8];
	cvt.s64.s32 	%rd25, %r113;
	add.s64 	%rd26, %rd21, %rd25;
	shl.b64 	%rd27, %rd26, 1;
	add.s64 	%rd28, %rd1, %rd27;
	ld.global.v2.u32 	{%r70, %r71}, [%rd28];
	// begin inline asm
	mma.sync.aligned.m8n8k4.row.row.f32.f16.f16.f32 {%f77,%f78,%f79,%f80,%f81,%f82,%f83,%f84}, {%r68,%r69}, {%r70,%r71}, {%f61,%f62,%f63,%f64,%f65,%f66,%f67,%f68};

	// end inline asm
	ld.global.v2.u32 	{%r72, %r73}, [%rd59];
	cvt.s64.s32 	%rd29, %r114;
	add.s64 	%rd30, %rd21, %rd29;
	shl.b64 	%rd31, %rd30, 1;
	add.s64 	%rd32, %rd1, %rd31;
	ld.global.v2.u32 	{%r74, %r75}, [%rd32];
	// begin inline asm
	mma.sync.aligned.m8n8k4.row.row.f32.f16.f16.f32 {%f93,%f94,%f95,%f96,%f97,%f98,%f99,%f100}, {%r72,%r73}, {%r74,%r75}, {%f77,%f78,%f79,%f80,%f81,%f82,%f83,%f84};

	// end inline asm
	ld.global.v2.u32 	{%r76, %r77}, [%rd59+8];
	cvt.s64.s32 	%rd33, %r115;
	add.s64 	%rd34, %rd21, %rd33;
	shl.b64 	%rd35, %rd34, 1;
	add.s64 	%rd36, %rd1, %rd35;
	ld.global.v2.u32 	{%r78, %r79}, [%rd36];
	// begin inline asm
	mma.sync.aligned.m8n8k4.row.row.f32.f16.f16.f32 {%f172,%f171,%f170,%f169,%f168,%f167,%f166,%f165}, {%r76,%r77}, {%r78,%r79}, {%f93,%f94,%f95,%f96,%f97,%f98,%f99,%f100};

	// end inline asm
	add.s32 	%r116, %r116, 16;
	add.s32 	%r115, %r115, %r11;
	add.s32 	%r114, %r114, %r11;
	add.s32 	%r113, %r113, %r11;
	add.s32 	%r112, %r112, %r11;
	add.s32 	%r111, %r111, 4;
	add.s64 	%rd59, %rd59, 32;
	setp.eq.s32 	%p7, %r111, 0;
	@%p7 bra 	$L__BB0_4;
	bra.uni 	$L__BB0_3;
$L__BB0_4:
	setp.eq.s32 	%p8, %r9, 0;
	@%p8 bra 	$L__BB0_7;
	setp.eq.s32 	%p9, %r6, 16;
	setp.lt.u32 	%p10, %r5, 8;
	setp.eq.s32 	%p11, %r6, 8;
	selp.b32 	%r85, 4, 12, %p11;
	selp.b32 	%r86, 8, %r85, %p9;
	selp.b32 	%r87, 0, %r86, %p10;
	add.s32 	%r88, %r87, %r7;
	cvt.s64.s32 	%rd37, %r88;
	cvt.s64.s32 	%rd38, %r50;
	add.s64 	%rd6, %rd38, %rd37;
	mul.lo.s32 	%r110, %r116, %r35;
	shl.b32 	%r17, %r35, 2;
	cvt.u64.u32 	%rd39, %r116;
	add.s64 	%rd40, %rd3, %rd39;
	add.s64 	%rd41, %rd40, %rd4;
	shl.b64 	%rd42, %rd41, 1;
	add.s64 	%rd58, %rd2, %rd42;
	neg.s32 	%r109, %r9;
$L__BB0_6:
	.pragma "nounroll";
	ld.global.v2.u32 	{%r90, %r91}, [%rd58];
	cvt.s64.s32 	%rd43, %r110;
	add.s64 	%rd44, %rd6, %rd43;
	shl.b64 	%rd45, %rd44, 1;
	add.s64 	%rd46, %rd1, %rd45;
	ld.global.v2.u32 	{%r92, %r93}, [%rd46];
	// begin inline asm
	mma.sync.aligned.m8n8k4.row.row.f32.f16.f16.f32 {%f172,%f171,%f170,%f169,%f168,%f167,%f166,%f165}, {%r90,%r91}, {%r92,%r93}, {%f172,%f171,%f170,%f169,%f168,%f167,%f166,%f165};

	// end inline asm
	add.s32 	%r110, %r110, %r17;
	add.s64 	%rd58, %rd58, 8;
	add.s32 	%r109, %r109, 1;
	setp.ne.s32 	%p12, %r109, 0;
	@%p12 bra 	$L__BB0_6;
$L__BB0_7:
	ld.param.u64 	%rd57, [_Z11matmul_gpu1P6__halfS0_Pfiii_param_2];
	and.b32  	%r94, %r1, 1;
	shr.u32 	%r95, %r1, 2;
	and.b32  	%r96, %r95, 4;
	shl.b32 	%r97, %r1, 1;
	and.b32  	%r98, %r97, 8;
	or.b32  	%r99, %r96, %r94;
	or.b32  	%r100, %r99, %r98;
	and.b32  	%r101, %r1, 2;
	shr.u32 	%r102, %r1, 1;
	and.b32  	%r103, %r102, 4;
	or.b32  	%r104, %r103, %r101;
	cvt.s64.s32 	%rd47, %r4;
	cvta.to.global.u64 	%rd48, %rd57;
	mad.lo.s32 	%r105, %r100, %r35, %r104;
	cvt.s64.s32 	%rd49, %r105;
	add.s64 	%rd50, %rd49, %rd47;
	shl.b64 	%rd51, %rd50, 2;
	add.s64 	%rd52, %rd48, %rd51;
	st.global.f32 	[%rd52], %f172;
	st.global.f32 	[%rd52+4], %f171;
	shl.b32 	%r106, %r35, 1;
	add.s32 	%r107, %r105, %r106;
	cvt.s64.s32 	%rd53, %r107;
	add.s64 	%rd54, %rd53, %rd47;
	shl.b64 	%rd55, %rd54, 2;
	add.s64 	%rd56, %rd48, %rd55;
	st.global.f32 	[%rd56], %f170;
	st.global.f32 	[%rd56+4], %f169;
	st.global.f32 	[%rd52+32], %f168;
	st.global.f32 	[%rd52+36], %f167;
	st.global.f32 	[%rd56+32], %f166;
	st.global.f32 	[%rd56+36], %f165;
	ret;

}


// ===== COMPILED SASS (sm_100) =====

	.target	sm_100

	.elftype	@"ET_EXEC"


//--------------------- .note.nv.tkinfo           --------------------------
	.section	.note.nv.tkinfo,"",@"SHT_NOTE"
	.sectionflags	@"SHF_NOTE_NV_TKINFO"
	.tkinfo
        /*0018*/ 	.word	0x00000002
        /*0030*/ 	.string	""
        /*0030*/ 	.string	"ptxas"
        /*0030*/ 	.string	"Cuda compilation tools, release 13.0, V13.0.88"
        /*0030*/ 	.string	"Build cuda_13.0.r13.0/compiler.36424714_0"
        /*0030*/ 	.string	"-arch sm_100 -m 64 "



//--------------------- .note.nv.cuinfo           --------------------------
	.section	.note.nv.cuinfo,"",@"SHT_NOTE"
	.sectionflags	@"SHF_NOTE_NV_CUINFO"
        /*0018*/ 	.short	0x0002
        /*001a*/ 	.short	0x0064
        /*001c*/ 	.short	0x0082
	.zero		2


//--------------------- .nv.info                  --------------------------
	.section	.nv.info,"",@"SHT_CUDA_INFO"
	.align	4


	//----- nvinfo : EIATTR_REGCOUNT
	.align		4
        /*0000*/ 	.byte	0x04, 0x2f
        /*0002*/ 	.short	(.L_1 - .L_0)
	.align		4
.L_0:
        /*0004*/ 	.word	index@(_Z11matmul_gpu1P6__halfS0_Pfiii)
        /*0008*/ 	.word	0x0000002f


	//----- nvinfo : EIATTR_FRAME_SIZE
	.align		4
.L_1:
        /*000c*/ 	.byte	0x04, 0x11
        /*000e*/ 	.short	(.L_3 - .L_2)
	.align		4
.L_2:
        /*0010*/ 	.word	index@($__internal_2_$__cuda_sm_8x_mma_shfl_f16)
        /*0014*/ 	.word	0x00000000


	//----- nvinfo : EIATTR_FRAME_SIZE
	.align		4
.L_3:
        /*0018*/ 	.byte	0x04, 0x11
        /*001a*/ 	.short	(.L_5 - .L_4)
	.align		4
.L_4:
        /*001c*/ 	.word	index@($__internal_1_$__cuda_sm_8x_mma_row_row_f32_f16_f16_f32)
        /*0020*/ 	.word	0x00000000


	//----- nvinfo : EIATTR_FRAME_SIZE
	.align		4
.L_5:
        /*0024*/ 	.byte	0x04, 0x11
        /*0026*/ 	.short	(.L_7 - .L_6)
	.align		4
.L_6:
        /*0028*/ 	.word	index@($__internal_0_$__cuda_sm_8x_mma_row_col_f32_f16_f16_f32)
        /*002c*/ 	.word	0x00000000


	//----- nvinfo : EIATTR_FRAME_SIZE
	.align		4
.L_7:
        /*0030*/ 	.byte	0x04, 0x11
        /*0032*/ 	.short	(.L_9 - .L_8)
	.align		4
.L_8:
        /*0034*/ 	.word	index@(_Z11matmul_gpu1P6__halfS0_Pfiii)
        /*0038*/ 	.word	0x00000000


	//----- nvinfo : EIATTR_MIN_STACK_SIZE
	.align		4
.L_9:
        /*003c*/ 	.byte	0x04, 0x12
        /*003e*/ 	.short	(.L_11 - .L_10)
	.align		4
.L_10:
        /*0040*/ 	.word	index@(_Z11matmul_gpu1P6__halfS0_Pfiii)
        /*0044*/ 	.word	0x00000000
.L_11:


//--------------------- .nv.compat                --------------------------
	.section	.nv.compat,"",@"SHT_CUDA_COMPAT_INFO"
	.align	4
        /*0000*/ 	.byte	0x02, 0x09, 0x00, 0x00, 0x02, 0x02, 0x01, 0x00, 0x02, 0x05, 0x05, 0x00, 0x03, 0x07, 0x01, 0x01
        /*0010*/ 	.byte	0x02, 0x03, 0x00, 0x00, 0x02, 0x06, 0x01, 0x00, 0x04, 0x0b, 0x08, 0x00, 0x09, 0x00, 0x00, 0x00
        /*0020*/ 	.byte	0x00, 0x00, 0x00, 0x00


//--------------------- .nv.info._Z11matmul_gpu1P6__halfS0_Pfiii --------------------------
	.section	.nv.info._Z11matmul_gpu1P6__halfS0_Pfiii,"",@"SHT_CUDA_INFO"
	.sectionflags	@""
	.align	4


	//----- nvinfo : EIATTR_CUDA_API_VERSION
	.align		4
        /*0000*/ 	.byte	0x04, 0x37
        /*0002*/ 	.short	(.L_13 - .L_12)
.L_12:
        /*0004*/ 	.word	0x00000082


	//----- nvinfo : EIATTR_KPARAM_INFO
	.align		4
.L_13:
        /*0008*/ 	.byte	0x04, 0x17
        /*000a*/ 	.short	(.L_15 - .L_14)
.L_14:
        /*000c*/ 	.word	0x00000000
        /*0010*/ 	.short	0x0005
        /*0012*/ 	.short	0x0020
        /*0014*/ 	.byte	0x00, 0xf0, 0x11, 0x00


	//----- nvinfo : EIATTR_KPARAM_INFO
	.align		4
.L_15:
        /*0018*/ 	.byte	0x04, 0x17
        /*001a*/ 	.short	(.L_17 - .L_16)
.L_16:
        /*001c*/ 	.word	0x00000000
        /*0020*/ 	.short	0x0004
        /*0022*/ 	.short	0x001c
        /*0024*/ 	.byte	0x00, 0xf0, 0x11, 0x00


	//----- nvinfo : EIATTR_KPARAM_INFO
	.align		4
.L_17:
        /*0028*/ 	.byte	0x04, 0x17
        /*002a*/ 	.short	(.L_19 - .L_18)
.L_18:
        /*002c*/ 	.word	0x00000000
        /*0030*/ 	.short	0x0003
        /*0032*/ 	.short	0x0018
        /*0034*/ 	.byte	0x00, 0xf0, 0x11, 0x00


	//----- nvinfo : EIATTR_KPARAM_INFO
	.align		4
.L_19:
        /*0038*/ 	.byte	0x04, 0x17
        /*003a*/ 	.short	(.L_21 - .L_20)
.L_20:
        /*003c*/ 	.word	0x00000000
        /*0040*/ 	.short	0x0002
        /*0042*/ 	.short	0x0010
        /*0044*/ 	.byte	0x00, 0xf5, 0x21, 0x00


	//----- nvinfo : EIATTR_KPARAM_INFO
	.align		4
.L_21:
        /*0048*/ 	.byte	0x04, 0x17
        /*004a*/ 	.short	(.L_23 - .L_22)
.L_22:
        /*004c*/ 	.word	0x00000000
        /*0050*/ 	.short	0x0001
        /*0052*/ 	.short	0x0008
        /*0054*/ 	.byte	0x00, 0xf5, 0x21, 0x00


	//----- nvinfo : EIATTR_KPARAM_INFO
	.align		4
.L_23:
        /*0058*/ 	.byte	0x04, 0x17
        /*005a*/ 	.short	(.L_25 - .L_24)
.L_24:
        /*005c*/ 	.word	0x00000000
        /*0060*/ 	.short	0x0000
        /*0062*/ 	.short	0x0000
        /*0064*/ 	.byte	0x00, 0xf5, 0x21, 0x00


	//----- nvinfo : EIATTR_SPARSE_MMA_MASK
	.align		4
.L_25:
        /*0068*/ 	.byte	0x03, 0x50
        /*006a*/ 	.short	0x0000


	//----- nvinfo : EIATTR_MAXREG_COUNT
	.align		4
        /*006c*/ 	.byte	0x03, 0x1b
        /*006e*/ 	.short	0x00ff


	//----- nvinfo : EIATTR_MERCURY_ISA_VERSION
	.align		4
        /*0070*/ 	.byte	0x03, 0x5f
        /*0072*/ 	.short	0x0101


	//----- nvinfo : EIATTR_COOP_GROUP_MASK_REGIDS
	.align		4
        /*0074*/ 	.byte	0x04, 0x29
        /*0076*/ 	.short	(.L_27 - .L_26)


	//   ....[0]....
.L_26:
        /*0078*/ 	.word	0xffffffff


	//   ....[1]....
        /*007c*/ 	.word	0xffffffff


	//   ....[2]....
        /*0080*/ 	.word	0xffffffff


	//   ....[3]....
        /*0084*/ 	.word	0xffffffff


	//   ....[4]....
        /*0088*/ 	.word	0xffffffff


	//   ....[5]....
        /*008c*/ 	.word	0xffffffff


	//   ....[6]....
        /*0090*/ 	.word	0xffffffff


	//   ....[7]....
        /*0094*/ 	.word	0xffffffff


	//   ....[8]....
        /*0098*/ 	.word	0xffffffff


	//   ....[9]....
        /*009c*/ 	.word	0xffffffff


	//   ....[10]....
        /*00a0*/ 	.word	0xffffffff


	//   ....[11]....
        /*00a4*/ 	.word	0xffffffff


	//   ....[12]....
        /*00a8*/ 	.word	0xffffffff


	//   ....[13]....
        /*00ac*/ 	.word	0xffffffff


	//   ....[14]....
        /*00b0*/ 	.word	0xffffffff


	//   ....[15]....
        /*00b4*/ 	.word	0xffffffff


	//   ....[16]....
        /*00b8*/ 	.word	0xffffffff


	//   ....[17]....
        /*00bc*/ 	.word	0xffffffff


	//   ....[18]....
        /*00c0*/ 	.word	0xffffffff


	//   ....[19]....
        /*00c4*/ 	.word	0xffffffff


	//----- nvinfo : EIATTR_COOP_GROUP_INSTR_OFFSETS
	.align		4
.L_27:
        /*00c8*/ 	.byte	0x04, 0x28
        /*00ca*/ 	.short	(.L_29 - .L_28)


	//   ....[0]....
.L_28:
        /*00cc*/ 	.word	0x00000ef0


	//   ....[1]....
        /*00d0*/ 	.word	0x00000f00


	//   ....[2]....
        /*00d4*/ 	.word	0x00000f10


	//   ....[3]....
        /*00d8*/ 	.word	0x00000f20


	//   ....[4]....
        /*00dc*/ 	.word	0x00000f30


	//   ....[5]....
        /*00e0*/ 	.word	0x00000f40


	//   ....[6]....
        /*00e4*/ 	.word	0x000010c0


	//   ....[7]....
        /*00e8*/ 	.word	0x000010d0


	//   ....[8]....
        /*00ec*/ 	.word	0x000011e0


	//   ....[9]....
        /*00f0*/ 	.word	0x000011f0


	//   ....[10]....
        /*00f4*/ 	.word	0x00001200


	//   ....[11]....
        /*00f8*/ 	.word	0x00001210


	//   ....[12]....
        /*00fc*/ 	.word	0x000015e0


	//   ....[13]....
        /*0100*/ 	.word	0x00001610


	//   ....[14]....
        /*0104*/ 	.word	0x00001630


	//   ....[15]....
        /*0108*/ 	.word	0x00001640


	//   ....[16]....
        /*010c*/ 	.word	0x00001670


	//   ....[17]....
        /*0110*/ 	.word	0x00001690


	//   ....[18]....
        /*0114*/ 	.word	0x000016b0


	//   ....[19]....
        /*0118*/ 	.word	0x000016d0


	//----- nvinfo : EIATTR_VRC_CTA_INIT_COUNT
	.align		4
.L_29:
        /*011c*/ 	.byte	0x02, 0x4a
	.zero		1
	.zero		1


	//----- nvinfo : EIATTR_EXIT_INSTR_OFFSETS
	.align		4
        /*0120*/ 	.byte	0x04, 0x1c
        /*0122*/ 	.short	(.L_31 - .L_30)


	//   ....[0]....
.L_30:
        /*0124*/ 	.word	0x00000e80


	//----- nvinfo : EIATTR_CRS_STACK_SIZE
	.align		4
.L_31:
        /*0128*/ 	.byte	0x04, 0x1e
        /*012a*/ 	.short	(.L_33 - .L_32)
.L_32:
        /*012c*/ 	.word	0x00000000


	//----- nvinfo : EIATTR_CBANK_PARAM_SIZE
	.align		4
.L_33:
        /*0130*/ 	.byte	0x03, 0x19
        /*0132*/ 	.short	0x0024


	//----- nvinfo : EIATTR_PARAM_CBANK
	.align		4
        /*0134*/ 	.byte	0x04, 0x0a
        /*0136*/ 	.short	(.L_35 - .L_34)
	.align		4
.L_34:
        /*0138*/ 	.word	index@(.nv.constant0._Z11matmul_gpu1P6__halfS0_Pfiii)
        /*013c*/ 	.short	0x0380
        /*013e*/ 	.short	0x0024


	//----- nvinfo : EIATTR_SW_WAR
	.align		4
.L_35:
        /*0140*/ 	.byte	0x04, 0x36
        /*0142*/ 	.short	(.L_37 - .L_36)
.L_36:
        /*0144*/ 	.word	0x00000008
.L_37:


//--------------------- .nv.callgraph             --------------------------
	.section	.nv.callgraph,"",@"SHT_CUDA_CALLGRAPH"
	.align	4
	.sectionentsize	8
	.align		4
        /*0000*/ 	.word	0x00000000
	.align		4
        /*0004*/ 	.word	0xffffffff
	.align		4
        /*0008*/ 	.word	0x00000000
	.align		4
        /*000c*/ 	.word	0xfffffffe
	.align		4
        /*0010*/ 	.word	0x00000000
	.align		4
        /*0014*/ 	.word	0xfffffffd
	.align		4
        /*0018*/ 	.word	0x00000000
	.align		4
        /*001c*/ 	.word	0xfffffffc


//--------------------- .text._Z11matmul_gpu1P6__halfS0_Pfiii --------------------------
	.section	.text._Z11matmul_gpu1P6__halfS0_Pfiii,"ax",@progbits
	.align	128
        .global         _Z11matmul_gpu1P6__halfS0_Pfiii
        .type           _Z11matmul_gpu1P6__halfS0_Pfiii,@function
        .size           _Z11matmul_gpu1P6__halfS0_Pfiii,(.L_x_7 - _Z11matmul_gpu1P6__halfS0_Pfiii)
        .other          _Z11matmul_gpu1P6__halfS0_Pfiii,@"STO_CUDA_ENTRY STV_DEFAULT"
_Z11matmul_gpu1P6__halfS0_Pfiii:
.text._Z11matmul_gpu1P6__halfS0_Pfiii:
[----:B------:R-:W-:Y:S01]  /*0000*/  LDC R1, c[0x0][0x37c] ;  /* 0x0000df00ff017b82 */ /* 0x000fe20000000800 */
[----:B------:R-:W0:Y:S01]  /*0010*/  LDCU UR8, c[0x0][0x39c] ;  /* 0x00007380ff0877ac */ /* 0x000e220008000800 */
[----:B------:R-:W1:Y:S06]  /*0020*/  S2R R7, SR_TID.X ;  /* 0x0000000000077919 */ /* 0x000e6c0000002100 */
[----:B------:R-:W1:Y:S01]  /*0030*/  S2UR UR5, SR_CTAID.X ;  /* 0x00000000000579c3 */ /* 0x000e620000002500 */
[----:B------:R-:W-:Y:S01]  /*0040*/  CS2R R22, SRZ ;  /* 0x0000000000167805 */ /* 0x000fe2000001ff00 */
[----:B------:R-:W2:Y:S01]  /*0050*/  LDCU UR6, c[0x0][0x3a0] ;  /* 0x00007400ff0677ac */ /* 0x000ea20008000800 */
[----:B------:R-:W-:-:S02]  /*0060*/  CS2R R20, SRZ ;  /* 0x0000000000147805 */ /* 0x000fc4000001ff00 */
[----:B------:R-:W-:Y:S01]  /*0070*/  CS2R R18, SRZ ;  /* 0x0000000000127805 */ /* 0x000fe2000001ff00 */
[----:B------:R-:W3:Y:S02]  /*0080*/  LDCU.64 UR12, c[0x0][0x358] ;  /* 0x00006b00ff0c77ac */ /* 0x000ee40008000a00 */
[----:B------:R-:W1:Y:S01]  /*0090*/  LDC R0, c[0x0][0x360] ;  /* 0x0000d800ff007b82 */ /* 0x000e620000000800 */
[----:B0-----:R-:W-:-:S04]  /*00a0*/  USHF.R.S32.HI UR4, URZ, 0x1f, UR8 ;  /* 0x0000001fff047899 */ /* 0x001fc80008011408 */
[----:B------:R-:W-:Y:S02]  /*00b0*/  ULEA.HI UR4, UR4, UR8, URZ, 0x4 ;  /* 0x0000000804047291 */ /* 0x000fe4000f8f20ff */
[----:B--2---:R-:W-:Y:S02]  /*00c0*/  UISETP.GE.AND UP0, UPT, UR6, 0x1, UPT ;  /* 0x000000010600788c */ /* 0x004fe4000bf06270 */
[----:B------:R-:W-:-:S06]  /*00d0*/  USHF.R.S32.HI UR4, URZ, 0x4, UR4 ;  /* 0x00000004ff047899 */ /* 0x000fcc0008011404 */
[----:B------:R-:W-:Y:S02]  /*00e0*/  IMAD.U32 R6, RZ, RZ, UR4 ;  /* 0x00000004ff067e24 */ /* 0x000fe4000f8e00ff */
[----:B-1----:R-:W-:-:S03]  /*00f0*/  IMAD R0, R0, UR5, R7 ;  /* 0x0000000500007c24 */ /* 0x002fc6000f8e0207 */
[-C--:B------:R-:W-:Y:S02]  /*0100*/  IABS R9, R6.reuse ;  /* 0x0000000600097213 */ /* 0x080fe40000000000 */
[----:B------:R-:W-:Y:S02]  /*0110*/  SHF.R.S32.HI R5, RZ, 0x1f, R0 ;  /* 0x0000001fff057819 */ /* 0x000fe40000011400 */
[----:B------:R-:W0:Y:S01]  /*0120*/  I2F.RP R4, R9 ;  /* 0x0000000900047306 */ /* 0x000e220000209400 */
[----:B------:R-:W-:Y:S02]  /*0130*/  IABS R6, R6 ;  /* 0x0000000600067213 */ /* 0x000fe40000000000 */
[----:B------:R-:W-:Y:S02]  /*0140*/  LEA.HI R5, R5, R0, RZ, 0x5 ;  /* 0x0000000005057211 */ /* 0x000fe400078f28ff */
[----:B------:R-:W-:Y:S02]  /*0150*/  IADD3 R6, PT, PT, RZ, -R6, RZ ;  /* 0x80000006ff067210 */ /* 0x000fe40007ffe0ff */
[----:B------:R-:W-:Y:S01]  /*0160*/  SHF.R.S32.HI R5, RZ, 0x5, R5 ;  /* 0x00000005ff057819 */ /* 0x000fe20000011405 */
[----:B0-----:R-:W0:Y:S02]  /*0170*/  MUFU.RCP R4, R4 ;  /* 0x0000000400047308 */ /* 0x001e240000001000 */
[----:B0-----:R-:W-:-:S06]  /*0180*/  VIADD R2, R4, 0xffffffe ;  /* 0x0ffffffe04027836 */ /* 0x001fcc0000000000 */
[----:B------:R0:W1:Y:S02]  /*0190*/  F2I.FTZ.U32.TRUNC.NTZ R3, R2 ;  /* 0x0000000200037305 */ /* 0x000064000021f000 */
[----:B0-----:R-:W-:Y:S02]  /*01a0*/  IMAD.MOV.U32 R2, RZ, RZ, RZ ;  /* 0x000000ffff027224 */ /* 0x001fe400078e00ff */
[----:B-1----:R-:W-:-:S04]  /*01b0*/  IMAD.MOV R8, RZ, RZ, -R3 ;  /* 0x000000ffff087224 */ /* 0x002fc800078e0a03 */
[----:B------:R-:W-:Y:S02]  /*01c0*/  IMAD.MOV.U32 R0, RZ, RZ, R8 ;  /* 0x000000ffff007224 */ /* 0x000fe400078e0008 */
[----:B------:R-:W-:Y:S02]  /*01d0*/  IMAD.MOV.U32 R8, RZ, RZ, RZ ;  /* 0x000000ffff087224 */ /* 0x000fe400078e00ff */
[----:B------:R-:W-:Y:S01]  /*01e0*/  IMAD R11, R0, R9, RZ ;  /* 0x00000009000b7224 */ /* 0x000fe200078e02ff */
[----:B------:R-:W-:-:S03]  /*01f0*/  IABS R0, R5 ;  /* 0x0000000500007213 */ /* 0x000fc60000000000 */
[----:B------:R-:W-:-:S04]  /*0200*/  IMAD.HI.U32 R2, R3, R11, R2 ;  /* 0x0000000b03027227 */ /* 0x000fc800078e0002 */
[----:B------:R-:W-:Y:S02]  /*0210*/  IMAD.MOV.U32 R3, RZ, RZ, R0 ;  /* 0x000000ffff037224 */ /* 0x000fe400078e0000 */
[----:B------:R-:W-:Y:S02]  /*0220*/  IMAD.MOV.U32 R0, RZ, RZ, R6 ;  /* 0x000000ffff007224 */ /* 0x000fe400078e0006 */
[----:B------:R-:W-:-:S04]  /*0230*/  IMAD.HI.U32 R2, R2, R3, RZ ;  /* 0x0000000302027227 */ /* 0x000fc800078e00ff */
[----:B------:R-:W-:-:S05]  /*0240*/  IMAD R0, R2, R0, R3 ;  /* 0x0000000002007224 */ /* 0x000fca00078e0203 */
[----:B------:R-:W-:-:S13]  /*0250*/  ISETP.GT.U32.AND P1, PT, R9, R0, PT ;  /* 0x000000000900720c */ /* 0x000fda0003f24070 */
[----:B------:R-:W-:Y:S01]  /*0260*/  @!P1 IMAD.IADD R0, R0, 0x1, -R9 ;  /* 0x0000000100009824 */ /* 0x000fe200078e0a09 */
[----:B------:R-:W-:Y:S02]  /*0270*/  @!P1 IADD3 R2, PT, PT, R2, 0x1, RZ ;  /* 0x0000000102029810 */ /* 0x000fe40007ffe0ff */
[----:B------:R-:W-:Y:S02]  /*0280*/  ISETP.NE.AND P1, PT, RZ, UR4, PT ;  /* 0x00000004ff007c0c */ /* 0x000fe4000bf25270 */
[----:B------:R-:W-:Y:S02]  /*0290*/  ISETP.GE.U32.AND P0, PT, R0, R9, PT ;  /* 0x000000090000720c */ /* 0x000fe40003f06070 */
[----:B------:R-:W-:-:S04]  /*02a0*/  LOP3.LUT R0, R5, UR4, RZ, 0x3c, !PT ;  /* 0x0000000405007c12 */ /* 0x000fc8000f8e3cff */
[----:B------:R-:W-:-:S07]  /*02b0*/  ISETP.GE.AND P2, PT, R0, RZ, PT ;  /* 0x000000ff0000720c */ /* 0x000fce0003f46270 */
[----:B------:R-:W-:-:S06]  /*02c0*/  @P0 VIADD R2, R2, 0x1 ;  /* 0x0000000102020836 */ /* 0x000fcc0000000000 */
[----:B------:R-:W-:Y:S01]  /*02d0*/  @!P2 IMAD.MOV R2, RZ, RZ, -R2 ;  /* 0x000000ffff02a224 */ /* 0x000fe200078e0a02 */
[----:B------:R-:W-:-:S05]  /*02e0*/  @!P1 LOP3.LUT R2, RZ, UR4, RZ, 0x33, !PT ;  /* 0x00000004ff029c12 */ /* 0x000fca000f8e33ff */
[----:B------:R-:W-:Y:S01]  /*02f0*/  IMAD.MOV R0, RZ, RZ, -R2 ;  /* 0x000000ffff007224 */ /* 0x000fe200078e0a02 */
[----:B------:R-:W-:-:S03]  /*0300*/  SHF.L.U32 R2, R2, 0x4, RZ ;  /* 0x0000000402027819 */ /* 0x000fc600000006ff */
[----:B------:R-:W-:Y:S02]  /*0310*/  IMAD R9, R0, UR4, R5 ;  /* 0x0000000400097c24 */ /* 0x000fe4000f8e0205 */
[----:B------:R-:W-:Y:S02]  /*0320*/  IMAD.MOV.U32 R0, RZ, RZ, RZ ;  /* 0x000000ffff007224 */ /* 0x000fe400078e00ff */
[----:B------:R-:W-:-:S04]  /*0330*/  IMAD.SHL.U32 R9, R9, 0x10, RZ ;  /* 0x0000001009097824 */ /* 0x000fc800078e00ff */
[----:B------:R-:W-:Y:S01]  /*0340*/  IMAD R6, R2, UR8, R9 ;  /* 0x0000000802067c24 */ /* 0x000fe2000f8e0209 */
[----:B---3--:R-:W-:Y:S06]  /*0350*/  BRA.U !UP0, `(.L_x_0) ;  /* 0x0000000908547547 */ /* 0x008fec000b800000 */
[C---:B------:R-:W-:Y:S01]  /*0360*/  LOP3.LUT R34, R7.reuse, 0x1f, RZ, 0xc0, !PT ;  /* 0x0000001f07227812 */ /* 0x040fe200078ec0ff */
[----:B------:R-:W-:Y:S01]  /*0370*/  UISETP.GE.U32.AND UP0, UPT, UR6, 0xd, UPT ;  /* 0x0000000d0600788c */ /* 0x000fe2000bf06070 */
[C---:B------:R-:W-:Y:S01]  /*0380*/  LOP3.LUT R15, R7.reuse, 0x3, RZ, 0xc0, !PT ;  /* 0x00000003070f7812 */ /* 0x040fe200078ec0ff */
[----:B------:R-:W-:Y:S01]  /*0390*/  IMAD.SHL.U32 R3, R7, 0x2, RZ ;  /* 0x0000000207037824 */ /* 0x000fe200078e00ff */
[----:B------:R-:W-:Y:S01]  /*03a0*/  ISETP.GE.U32.AND P0, PT, R34, 0x10, PT ;  /* 0x000000102200780c */ /* 0x000fe20003f06070 */
[----:B------:R-:W-:Y:S01]  /*03b0*/  UIADD3 UR4, UPT, UPT, UR6, -0x1, URZ ;  /* 0xffffffff06047890 */ /* 0x000fe2000fffe0ff */
[----:B------:R-:W-:Y:S01]  /*03c0*/  LOP3.LUT R0, R15, 0x4, RZ, 0xfc, !PT ;  /* 0x000000040f007812 */ /* 0x000fe200078efcff */
[----:B------:R-:W-:Y:S01]  /*03d0*/  IMAD R14, R2, UR6, RZ ;  /* 0x00000006020e7c24 */ /* 0x000fe2000f8e02ff */
[----:B------:R-:W-:Y:S01]  /*03e0*/  LOP3.LUT R33, R7, 0x18, RZ, 0xc0, !PT ;  /* 0x0000001807217812 */ /* 0x000fe200078ec0ff */
[----:B------:R-:W-:Y:S01]  /*03f0*/  ULEA.HI UR5, UR4, 0x1, URZ, 0x1e ;  /* 0x0000000104057891 */ /* 0x000fe2000f8ff0ff */
[----:B------:R-:W-:-:S02]  /*0400*/  SEL R0, R15, R0, !P0 ;  /* 0x000000000f007207 */ /* 0x000fc40004000000 */
[----:B------:R-:W-:Y:S01]  /*0410*/  SHF.R.S32.HI R10, RZ, 0x1f, R14 ;  /* 0x0000001fff0a7819 */ /* 0x000fe2000001140e */
[----:B------:R-:W-:Y:S01]  /*0420*/  ULOP3.LUT UR9, UR5, 0x3, URZ, 0xc0, !UPT ;  /* 0x0000000305097892 */ /* 0x000fe2000f8ec0ff */
[----:B------:R-:W-:Y:S01]  /*0430*/  LOP3.LUT R3, R0, 0x8, R3, 0xf8, !PT ;  /* 0x0000000800037812 */ /* 0x000fe200078ef803 */
[----:B------:R-:W-:Y:S01]  /*0440*/  IMAD.MOV.U32 R0, RZ, RZ, RZ ;  /* 0x000000ffff007224 */ /* 0x000fe200078e00ff */
[----:B------:R-:W-:-:S03]  /*0450*/  UMOV UR4, URZ ;  /* 0x000000ff00047c82 */ /* 0x000fc60008000000 */
[----:B------:R-:W-:Y:S01]  /*0460*/  IMAD R13, R3, UR6, RZ ;  /* 0x00000006030d7c24 */ /* 0x000fe2000f8e02ff */
[----:B------:R-:W-:Y:S06]  /*0470*/  BRA.U !UP0, `(.L_x_1) ;  /* 0x0000000508647547 */ /* 0x000fec000b800000 */
[----:B------:R-:W0:Y:S01]  /*0480*/  LDCU.64 UR14, c[0x0][0x380] ;  /* 0x00007000ff0e77ac */ /* 0x000e220008000a00 */
[----:B------:R-:W-:Y:S02]  /*0490*/  IADD3 R5, P0, PT, R14, R13, RZ ;  /* 0x0000000d0e057210 */ /* 0x000fe40007f1e0ff */
[----:B------:R-:W-:Y:S02]  /*04a0*/  CS2R R22, SRZ ;  /* 0x0000000000167805 */ /* 0x000fe4000001ff00 */
[----:B------:R-:W-:Y:S01]  /*04b0*/  CS2R R20, SRZ ;  /* 0x0000000000147805 */ /* 0x000fe2000001ff00 */
[----:B------:R-:W-:Y:S01]  /*04c0*/  ULOP3.LUT UR5, UR5, 0x7ffffffc, URZ, 0xc0, !UPT ;  /* 0x7ffffffc05057892 */ /* 0x000fe2000f8ec0ff */
[----:B------:R-:W-:Y:S02]  /*04d0*/  IADD3.X R0, PT, PT, RZ, R10, RZ, P0, !PT ;  /* 0x0000000aff007210 */ /* 0x000fe400007fe4ff */
[----:B------:R-:W-:Y:S01]  /*04e0*/  CS2R R18, SRZ ;  /* 0x0000000000127805 */ /* 0x000fe2000001ff00 */
[----:B------:R-:W-:Y:S01]  /*04f0*/  IMAD.MOV.U32 R8, RZ, RZ, RZ ;  /* 0x000000ffff087224 */ /* 0x000fe200078e00ff */
[----:B------:R-:W-:-:S02]  /*0500*/  UIMAD UR10, UR8, 0xc, URZ ;  /* 0x0000000c080a78a4 */ /* 0x000fc4000f8e02ff */
[----:B------:R-:W-:Y:S02]  /*0510*/  USHF.L.U32 UR11, UR8, 0x3, URZ ;  /* 0x00000003080b7899 */ /* 0x000fe400080006ff */
[----:B------:R-:W-:Y:S02]  /*0520*/  USHF.L.U32 UR6, UR8, 0x2, URZ ;  /* 0x0000000208067899 */ /* 0x000fe400080006ff */
[----:B------:R-:W-:Y:S01]  /*0530*/  UIADD3 UR7, UPT, UPT, -UR5, URZ, URZ ;  /* 0x000000ff05077290 */ /* 0x000fe2000fffe1ff */
[----:B------:R-:W1:Y:S01]  /*0540*/  LDCU UR8, c[0x0][0x39c] ;  /* 0x00007380ff0877ac */ /* 0x000e620008000800 */
[C---:B0-----:R-:W-:Y:S01]  /*0550*/  LEA R16, P0, R5.reuse, UR14, 0x1 ;  /* 0x0000000e05107c11 */ /* 0x041fe2000f8008ff */
[----:B------:R-:W-:Y:S01]  /*0560*/  UMOV UR5, URZ ;  /* 0x000000ff00057c82 */ /* 0x000fe20008000000 */
[----:B------:R-:W-:Y:S02]  /*0570*/  UMOV UR4, URZ ;  /* 0x000000ff00047c82 */ /* 0x000fe40008000000 */
[----:B------:R-:W-:Y:S01]  /*0580*/  LEA.HI.X R5, R5, UR15, R0, 0x1, P0 ;  /* 0x0000000f05057c11 */ /* 0x000fe200080f0c00 */
[----:B------:R-:W-:Y:S01]  /*0590*/  IMAD.MOV.U32 R0, RZ, RZ, RZ ;  /* 0x000000ffff007224 */ /* 0x000fe200078e00ff */
[----:B------:R-:W-:Y:S01]  /*05a0*/  IADD3 R16, P0, PT, R16, 0x10, RZ ;  /* 0x0000001010107810 */ /* 0x000fe20007f1e0ff */
[----:B------:R-:W0:Y:S04]  /*05b0*/  LDCU.64 UR14, c[0x0][0x388] ;  /* 0x00007100ff0e77ac */ /* 0x000e280008000a00 */
[----:B------:R-:W-:-:S08]  /*05c0*/  IMAD.X R5, RZ, RZ, R5, P0 ;  /* 0x000000ffff057224 */ /* 0x000fd000000e0605 */
.L_x_2:
[----:B------:R-:W-:Y:S01]  /*05d0*/  IMAD.MOV.U32 R2, RZ, RZ, 0x4 ;  /* 0x00000004ff027424 */ /* 0x000fe200078e00ff */
[C---:B------:R-:W-:Y:S02]  /*05e0*/  ISETP.NE.AND P0, PT, R33.reuse, 0x8, PT ;  /* 0x000000082100780c */ /* 0x040fe40003f05270 */
[----:B------:R-:W-:Y:S02]  /*05f0*/  ISETP.NE.AND P1, PT, R33, 0x10, PT ;  /* 0x000000102100780c */ /* 0x000fe40003f25270 */
[----:B------:R-:W-:Y:S02]  /*0600*/  SEL R2, R2, 0xc, !P0 ;  /* 0x0000000c02027807 */ /* 0x000fe40004000000 */
[----:B------:R-:W-:Y:S02]  /*0610*/  ISETP.GE.U32.AND P0, PT, R34, 0x8, PT ;  /* 0x000000082200780c */ /* 0x000fe40003f06070 */
[----:B------:R-:W-:-:S04]  /*0620*/  SEL R2, R2, 0x8, P1 ;  /* 0x0000000802027807 */ /* 0x000fc80000800000 */
[----:B------:R-:W-:-:S05]  /*0630*/  SEL R2, R2, RZ, P0 ;  /* 0x000000ff02027207 */ /* 0x000fca0000000000 */
[----:B-1----:R-:W-:-:S05]  /*0640*/  IMAD R2, R15, UR8, R2 ;  /* 0x000000080f027c24 */ /* 0x002fca000f8e0202 */
[----:B------:R-:W-:Y:S02]  /*0650*/  SHF.R.S32.HI R4, RZ, 0x1f, R2 ;  /* 0x0000001fff047819 */ /* 0x000fe40000011402 */
[C---:B------:R-:W-:Y:S02]  /*0660*/  IADD3 R12, P0, PT, R9.reuse, R2, RZ ;  /* 0x00000002090c7210 */ /* 0x040fe40007f1e0ff */
[----:B------:R-:W-:Y:S02]  /*0670*/  MOV R2, UR5 ;  /* 0x0000000500027c02 */ /* 0x000fe40008000f00 */
[----:B------:R-:W-:Y:S02]  /*0680*/  LEA.HI.X.SX32 R11, R9, R4, 0x1, P0 ;  /* 0x00000004090b7211 */ /* 0x000fe400000f0eff */
[----:B------:R-:W-:-:S04]  /*0690*/  IADD3 R3, P0, PT, R12, UR5, RZ ;  /* 0x000000050c037c10 */ /* 0x000fc8000ff1e0ff */
[----:B------:R-:W-:Y:S02]  /*06a0*/  LEA.HI.X.SX32 R4, R2, R11, 0x1, P0 ;  /* 0x0000000b02047211 */ /* 0x000fe400000f0eff */
[----:B0-----:R-:W-:-:S04]  /*06b0*/  LEA R2, P0, R3, UR14, 0x1 ;  /* 0x0000000e03027c11 */ /* 0x001fc8000f8008ff */
[----:B------:R-:W-:Y:S01]  /*06c0*/  LEA.HI.X R3, R3, UR15, R4, 0x1, P0 ;  /* 0x0000000f03037c11 */ /* 0x000fe200080f0c04 */
[----:B------:R-:W-:-:S05]  /*06d0*/  IMAD.MOV.U32 R4, RZ, RZ, R16 ;  /* 0x000000ffff047224 */ /* 0x000fca00078e0010 */
[----:B------:R0:W5:Y:S04]  /*06e0*/  LDG.E.64 R16, desc[UR12][R4.64+-0x10] ;  /* 0xfffff00c04107981 */ /* 0x000168000c1e1b00 */
[----:B------:R-:W5:Y:S01]  /*06f0*/  LDG.E.64 R2, desc[UR12][R2.64] ;  /* 0x0000000c02027981 */ /* 0x000f62000c1e1b00 */
[----:B------:R-:W-:Y:S01]  /*0700*/  IMAD.MOV.U32 R29, RZ, RZ, R8 ;  /* 0x000000ffff1d7224 */ /* 0x000fe200078e0008 */
[----:B------:R-:W-:Y:S01]  /*0710*/  MOV R8, 0x750 ;  /* 0x0000075000087802 */ /* 0x000fe20000000f00 */
[----:B------:R-:W-:Y:S02]  /*0720*/  IMAD.MOV.U32 R25, RZ, RZ, R20 ;  /* 0x000000ffff197224 */ /* 0x000fe400078e0014 */
[----:B------:R-:W-:-:S07]  /*0730*/  IMAD.MOV.U32 R26, RZ, RZ, R23 ;  /* 0x000000ffff1a7224 */ /* 0x000fce00078e0017 */
[----:B0----5:R-:W-:Y:S05]  /*0740*/  CALL.REL.NOINC `($__internal_1_$__cuda_sm_8x_mma_row_row_f32_f16_f16_f32) ;  /* 0x0000000c002c7944 */ /* 0x021fea0003c00000 */
[----:B------:R-:W-:Y:S01]  /*0750*/  IADD3 R3, P0, PT, R12, UR6, RZ ;  /* 0x000000060c037c10 */ /* 0x000fe2000ff1e0ff */
[----:B------:R0:W5:Y:S01]  /*0760*/  LDG.E.64 R16, desc[UR12][R4.64+-0x8] ;  /* 0xfffff80c04107981 */ /* 0x000162000c1e1b00 */
[----:B------:R-:W-:-:S04]  /*0770*/  MOV R8, UR6 ;  /* 0x0000000600087c02 */ /* 0x000fc80008000f00 */
[----:B------:R-:W-:Y:S02]  /*0780*/  LEA.HI.X.SX32 R8, R8, R11, 0x1, P0 ;  /* 0x0000000b08087211 */ /* 0x000fe400000f0eff */
[----:B------:R-:W-:-:S04]  /*0790*/  LEA R2, P0, R3, UR14, 0x1 ;  /* 0x0000000e03027c11 */ /* 0x000fc8000f8008ff */
[----:B------:R-:W-:-:S06]  /*07a0*/  LEA.HI.X R3, R3, UR15, R8, 0x1, P0 ;  /* 0x0000000f03037c11 */ /* 0x000fcc00080f0c08 */
[----:B------:R-:W5:Y:S01]  /*07b0*/  LDG.E.64 R2, desc[UR12][R2.64] ;  /* 0x0000000c02027981 */ /* 0x000f62000c1e1b00 */
[----:B------:R-:W-:Y:S01]  /*07c0*/  IMAD.MOV.U32 R25, RZ, RZ, R20 ;  /* 0x000000ffff197224 */ /* 0x000fe200078e0014 */
[----:B------:R-:W-:Y:S01]  /*07d0*/  MOV R8, 0x800 ;  /* 0x0000080000087802 */ /* 0x000fe20000000f00 */
[----:B0-----:R-:W-:-:S07]  /*07e0*/  IMAD.MOV.U32 R26, RZ, RZ, R23 ;  /* 0x000000ffff1a7224 */ /* 0x001fce00078e0017 */
[----:B-----5:R-:W-:Y:S05]  /*07f0*/  CALL.REL.NOINC `($__internal_1_$__cuda_sm_8x_mma_row_row_f32_f16_f16_f32) ;  /* 0x0000000c00007944 */ /* 0x020fea0003c00000 */
[----:B------:R-:W-:Y:S01]  /*0800*/  IMAD.U32 R8, RZ, RZ, UR11 ;  /* 0x0000000bff087e24 */ /* 0x000fe2000f8e00ff */
[----:B------:R-:W-:Y:S01]  /*0810*/  IADD3 R3, P0, PT, R12, UR11, RZ ;  /* 0x0000000b0c037c10 */ /* 0x000fe2000ff1e0ff */
[----:B------:R0:W5:Y:S03]  /*0820*/  LDG.E.64 R16, desc[UR12][R4.64] ;  /* 0x0000000c04107981 */ /* 0x000166000c1e1b00 */
[----:B------:R-:W-:Y:S02]  /*0830*/  LEA.HI.X.SX32 R8, R8, R11, 0x1, P0 ;  /* 0x0000000b08087211 */ /* 0x000fe400000f0eff */
[----:B------:R-:W-:-:S04]  /*0840*/  LEA R2, P0, R3, UR14, 0x1 ;  /* 0x0000000e03027c11 */ /* 0x000fc8000f8008ff */
[----:B------:R-:W-:-:S06]  /*0850*/  LEA.HI.X R3, R3, UR15, R8, 0x1, P0 ;  /* 0x0000000f03037c11 */ /* 0x000fcc00080f0c08 */
[----:B------:R-:W5:Y:S01]  /*0860*/  LDG.E.64 R2, desc[UR12][R2.64] ;  /* 0x0000000c02027981 */ /* 0x000f62000c1e1b00 */
[----:B------:R-:W-:Y:S01]  /*0870*/  IMAD.MOV.U32 R25, RZ, RZ, R20 ;  /* 0x000000ffff197224 */ /* 0x000fe200078e0014 */
[----:B------:R-:W-:Y:S02]  /*0880*/  MOV R26, R23 ;  /* 0x00000017001a7202 */ /* 0x000fe40000000f00 */
[----:B0-----:R-:W-:-:S07]  /*0890*/  MOV R8, 0x8b0 ;  /* 0x000008b000087802 */ /* 0x001fce0000000f00 */
        /* <DEDUP_REMOVED lines=12> */
[----:B------:R-:W-:Y:S01]  /*0960*/  UIADD3 UR7, UPT, UPT, UR7, 0x4, URZ ;  /* 0x0000000407077890 */ /* 0x000fe2000fffe0ff */
[----:B------:R-:W-:Y:S01]  /*0970*/  IADD3 R16, P0, PT, R4, 0x20, RZ ;  /* 0x0000002004107810 */ /* 0x000fe20007f1e0ff */
[----:B------:R-:W-:Y:S01]  /*0980*/  UIADD3 UR4, UPT, UPT, UR4, 0x10, URZ ;  /* 0x0000001004047890 */ /* 0x000fe2000fffe0ff */
[----:B------:R-:W-:Y:S01]  /*0990*/  MOV R8, R29 ;  /* 0x0000001d00087202 */ /* 0x000fe20000000f00 */
[----:B------:R-:W-:Y:S02]  /*09a0*/  UISETP.NE.AND UP0, UPT, UR7, URZ, UPT ;  /* 0x000000ff0700728c */ /* 0x000fe4000bf05270 */
[----:B------:R-:W-:Y:S01]  /*09b0*/  IMAD.X R5, RZ, RZ, R5, P0 ;  /* 0x000000ffff057224 */ /* 0x000fe200000e0605 */
[----:B------:R-:W-:Y:S02]  /*09c0*/  ULEA UR10, UR8, UR10, 0x4 ;  /* 0x0000000a080a7291 */ /* 0x000fe4000f8e20ff */
[----:B------:R-:W-:Y:S02]  /*09d0*/  ULEA UR11, UR8, UR11, 0x4 ;  /* 0x0000000b080b7291 */ /* 0x000fe4000f8e20ff */
[----:B------:R-:W-:-:S02]  /*09e0*/  ULEA UR6, UR8, UR6, 0x4 ;  /* 0x0000000608067291 */ /* 0x000fc4000f8e20ff */
[----:B------:R-:W-:Y:S01]  /*09f0*/  ULEA UR5, UR8, UR5, 0x4 ;  /* 0x0000000508057291 */ /* 0x000fe2000f8e20ff */
[----:B------:R-:W-:Y:S11]  /*0a00*/  BRA.U UP0, `(.L_x_2) ;  /* 0xfffffff900f07547 */ /* 0x000ff6000b83ffff */
.L_x_1:
[----:B------:R-:W-:-:S09]  /*0a10*/  UISETP.NE.AND UP0, UPT, UR9, URZ, UPT ;  /* 0x000000ff0900728c */ /* 0x000fd2000bf05270 */
[----:B------:R-:W-:Y:S05]  /*0a20*/  BRA.U !UP0, `(.L_x_0) ;  /* 0x0000000108a07547 */ /* 0x000fea000b800000 */
[----:B------:R-:W-:Y:S01]  /*0a30*/  IMAD.MOV.U32 R2, RZ, RZ, 0x4 ;  /* 0x00000004ff027424 */ /* 0x000fe200078e00ff */
[C---:B------:R-:W-:Y:S01]  /*0a40*/  ISETP.NE.AND P1, PT, R33.reuse, 0x8, PT ;  /* 0x000000082100780c */ /* 0x040fe20003f25270 */
[----:B------:R-:W0:Y:S01]  /*0a50*/  LDCU.64 UR10, c[0x0][0x380] ;  /* 0x00007000ff0a77ac */ /* 0x000e220008000a00 */
[----:B------:R-:W-:Y:S02]  /*0a60*/  ISETP.NE.AND P0, PT, R33, 0x10, PT ;  /* 0x000000102100780c */ /* 0x000fe40003f05270 */
[----:B------:R-:W-:Y:S01]  /*0a70*/  SEL R2, R2, 0xc, !P1 ;  /* 0x0000000c02027807 */ /* 0x000fe20004800000 */
[----:B------:R-:W1:Y:S01]  /*0a80*/  LDCU UR5, c[0x0][0x39c] ;  /* 0x00007380ff0577ac */ /* 0x000e620008000800 */
[----:B------:R-:W-:Y:S02]  /*0a90*/  ISETP.GE.U32.AND P1, PT, R34, 0x8, PT ;  /* 0x000000082200780c */ /* 0x000fe40003f26070 */
[----:B------:R-:W-:Y:S01]  /*0aa0*/  SEL R2, R2, 0x8, P0 ;  /* 0x0000000802027807 */ /* 0x000fe20000000000 */
[----:B------:R-:W2:Y:S03]  /*0ab0*/  LDCU.64 UR14, c[0x0][0x388] ;  /* 0x00007100ff0e77ac */ /* 0x000ea60008000a00 */
[----:B------:R-:W-:Y:S01]  /*0ac0*/  SEL R2, R2, RZ, P1 ;  /* 0x000000ff02027207 */ /* 0x000fe20000800000 */
[----:B------:R-:W-:Y:S01]  /*0ad0*/  UIADD3 UR7, UPT, UPT, -UR9, URZ, URZ ;  /* 0x000000ff09077290 */ /* 0x000fe2000fffe1ff */
[----:B------:R-:W-:Y:S01]  /*0ae0*/  IADD3 R5, P0, P1, R13, UR4, R14 ;  /* 0x000000040d057c10 */ /* 0x000fe2000f91e00e */
[----:B------:R-:W-:-:S02]  /*0af0*/  UIMAD UR6, UR4, UR8, URZ ;  /* 0x00000008040672a4 */ /* 0x000fc4000f8e02ff */
[----:B------:R-:W-:Y:S01]  /*0b00*/  IMAD R2, R15, UR8, R2 ;  /* 0x000000080f027c24 */ /* 0x000fe2000f8e0202 */
[----:B------:R-:W-:Y:S02]  /*0b10*/  IADD3.X R10, PT, PT, RZ, R10, RZ, P0, P1 ;  /* 0x0000000aff0a7210 */ /* 0x000fe400007e24ff */
[----:B0-----:R-:W-:Y:S02]  /*0b20*/  LEA R4, P2, R5, UR10, 0x1 ;  /* 0x0000000a05047c11 */ /* 0x001fe4000f8408ff */
[----:B------:R-:W-:Y:S02]  /*0b30*/  IADD3 R11, P3, PT, R9, R2, RZ ;  /* 0x00000002090b7210 */ /* 0x000fe40007f7e0ff */
[----:B------:R-:W-:Y:S02]  /*0b40*/  SHF.R.S32.HI R2, RZ, 0x1f, R2 ;  /* 0x0000001fff027819 */ /* 0x000fe40000011402 */
[----:B------:R-:W-:Y:S02]  /*0b50*/  LEA.HI.X R5, R5, UR11, R10, 0x1, P2 ;  /* 0x0000000b05057c11 */ /* 0x000fe400090f0c0a */
[----:B-12---:R-:W-:-:S07]  /*0b60*/  LEA.HI.X.SX32 R9, R9, R2, 0x1, P3 ;  /* 0x0000000209097211 */ /* 0x006fce00018f0eff */
.L_x_3:
        /* <DEDUP_REMOVED lines=8> */
[----:B------:R-:W-:Y:S01]  /*0bf0*/  MOV R26, R23 ;  /* 0x00000017001a7202 */ /* 0x000fe20000000f00 */
[----:B------:R-:W-:Y:S01]  /*0c00*/  IMAD.MOV.U32 R25, RZ, RZ, R20 ;  /* 0x000000ffff197224 */ /* 0x000fe200078e0014 */
[----:B0-----:R-:W-:-:S07]  /*0c10*/  MOV R8, 0xc30 ;  /* 0x00000c3000087802 */ /* 0x001fce0000000f00 */
[----:B-----5:R-:W-:Y:S05]  /*0c20*/  CALL.REL.NOINC `($__internal_1_$__cuda_sm_8x_mma_row_row_f32_f16_f16_f32) ;  /* 0x0000000400f47944 */ /* 0x020fea0003c00000 */
[----:B------:R-:W-:Y:S01]  /*0c30*/  UIADD3 UR7, UPT, UPT, UR7, 0x1, URZ ;  /* 0x0000000107077890 */ /* 0x000fe2000fffe0ff */
[----:B------:R-:W-:Y:S01]  /*0c40*/  IADD3 R4, P0, PT, R4, 0x8, RZ ;  /* 0x0000000804047810 */ /* 0x000fe20007f1e0ff */
[----:B------:R-:W-:Y:S01]  /*0c50*/  IMAD.MOV.U32 R8, RZ, RZ, R29 ;  /* 0x000000ffff087224 */ /* 0x000fe200078e001d */
[----:B------:R-:W-:Y:S01]  /*0c60*/  UMOV UR8, UR5 ;  /* 0x0000000500087c82 */ /* 0x000fe20008000000 */
[----:B------:R-:W-:Y:S02]  /*0c70*/  UISETP.NE.AND UP0, UPT, UR7, URZ, UPT ;  /* 0x000000ff0700728c */ /* 0x000fe4000bf05270 */
[----:B------:R-:W-:Y:S01]  /*0c80*/  IMAD.X R5, RZ, RZ, R5, P0 ;  /* 0x000000ffff057224 */ /* 0x000fe200000e0605 */
[----:B------:R-:W-:-:S06]  /*0c90*/  ULEA UR6, UR8, UR6, 0x2 ;  /* 0x0000000608067291 */ /* 0x000fcc000f8e10ff */
[----:B------:R-:W-:Y:S06]  /*0ca0*/  BRA.U UP0, `(.L_x_3) ;  /* 0xfffffffd00b07547 */ /* 0x000fec000b83ffff */
.L_x_0:
[--C-:B------:R-:W-:Y:S01]  /*0cb0*/  SHF.R.U32.HI R2, RZ, 0x2, R7.reuse ;  /* 0x00000002ff027819 */ /* 0x100fe20000011607 */
[----:B------:R-:W-:Y:S01]  /*0cc0*/  IMAD.SHL.U32 R5, R7, 0x2, RZ ;  /* 0x0000000207057824 */ /* 0x000fe200078e00ff */
[--C-:B------:R-:W-:Y:S01]  /*0cd0*/  SHF.R.U32.HI R3, RZ, 0x1, R7.reuse ;  /* 0x00000001ff037819 */ /* 0x100fe20000011607 */
[----:B------:R-:W0:Y:S01]  /*0ce0*/  LDCU.64 UR10, c[0x0][0x390] ;  /* 0x00007200ff0a77ac */ /* 0x000e220008000a00 */
[----:B------:R-:W-:Y:S02]  /*0cf0*/  LOP3.LUT R2, R2, 0x4, RZ, 0xc0, !PT ;  /* 0x0000000402027812 */ /* 0x000fe400078ec0ff */
[----:B------:R-:W-:Y:S02]  /*0d00*/  LOP3.LUT R4, R3, 0x4, RZ, 0xc0, !PT ;  /* 0x0000000403047812 */ /* 0x000fe400078ec0ff */
[--C-:B------:R-:W-:Y:S02]  /*0d10*/  LOP3.LUT R2, R2, 0x1, R7.reuse, 0xf8, !PT ;  /* 0x0000000102027812 */ /* 0x100fe400078ef807 */
[----:B------:R-:W-:-:S02]  /*0d20*/  LOP3.LUT R7, R4, 0x2, R7, 0xf8, !PT ;  /* 0x0000000204077812 */ /* 0x000fc400078ef807 */
[----:B------:R-:W-:Y:S02]  /*0d30*/  LOP3.LUT R2, R2, 0x8, R5, 0xf8, !PT ;  /* 0x0000000802027812 */ /* 0x000fe400078ef805 */
[----:B------:R-:W-:-:S03]  /*0d40*/  SHF.R.S32.HI R4, RZ, 0x1f, R6 ;  /* 0x0000001fff047819 */ /* 0x000fc60000011406 */
[----:B------:R-:W-:Y:S01]  /*0d50*/  IMAD R7, R2, UR8, R7 ;  /* 0x0000000802077c24 */ /* 0x000fe2000f8e0207 */
[----:B------:R-:W-:-:S04]  /*0d60*/  MOV R2, UR8 ;  /* 0x0000000800027c02 */ /* 0x000fc80008000f00 */
[----:B------:R-:W-:Y:S01]  /*0d70*/  IADD3 R9, P0, PT, R6, R7, RZ ;  /* 0x0000000706097210 */ /* 0x000fe20007f1e0ff */
[----:B------:R-:W-:-:S03]  /*0d80*/  IMAD R3, R2, 0x2, R7 ;  /* 0x0000000202037824 */ /* 0x000fc600078e0207 */
[-C--:B------:R-:W-:Y:S02]  /*0d90*/  LEA.HI.X.SX32 R10, R7, R4.reuse, 0x1, P0 ;  /* 0x00000004070a7211 */ /* 0x080fe400000f0eff */
[----:B------:R-:W-:Y:S02]  /*0da0*/  IADD3 R6, P1, PT, R6, R3, RZ ;  /* 0x0000000306067210 */ /* 0x000fe40007f3e0ff */
[----:B0-----:R-:W-:Y:S02]  /*0db0*/  LEA R2, P0, R9, UR10, 0x2 ;  /* 0x0000000a09027c11 */ /* 0x001fe4000f8010ff */
[----:B------:R-:W-:Y:S02]  /*0dc0*/  LEA.HI.X.SX32 R5, R3, R4, 0x1, P1 ;  /* 0x0000000403057211 */ /* 0x000fe400008f0eff */
[----:B------:R-:W-:Y:S02]  /*0dd0*/  LEA R4, P1, R6, UR10, 0x2 ;  /* 0x0000000a06047c11 */ /* 0x000fe4000f8210ff */
[----:B------:R-:W-:-:S02]  /*0de0*/  LEA.HI.X R3, R9, UR11, R10, 0x2, P0 ;  /* 0x0000000b09037c11 */ /* 0x000fc400080f140a */
[----:B------:R-:W-:-:S03]  /*0df0*/  LEA.HI.X R5, R6, UR11, R5, 0x2, P1 ;  /* 0x0000000b06057c11 */ /* 0x000fc600088f1405 */
[----:B------:R-:W-:Y:S04]  /*0e00*/  STG.E desc[UR12][R2.64], R8 ;  /* 0x0000000802007986 */ /* 0x000fe8000c10190c */
[----:B------:R-:W-:Y:S04]  /*0e10*/  STG.E desc[UR12][R2.64+0x4], R18 ;  /* 0x0000041202007986 */ /* 0x000fe8000c10190c */
[----:B------:R-:W-:Y:S04]  /*0e20*/  STG.E desc[UR12][R4.64], R21 ;  /* 0x0000001504007986 */ /* 0x000fe8000c10190c */
[----:B------:R-:W-:Y:S04]  /*0e30*/  STG.E desc[UR12][R4.64+0x4], R19 ;  /* 0x0000041304007986 */ /* 0x000fe8000c10190c */
[----:B------:R-:W-:Y:S04]  /*0e40*/  STG.E desc[UR12][R2.64+0x20], R20 ;  /* 0x0000201402007986 */ /* 0x000fe8000c10190c */
[----:B------:R-:W-:Y:S04]  /*0e50*/  STG.E desc[UR12][R2.64+0x24], R22 ;  /* 0x0000241602007986 */ /* 0x000fe8000c10190c */
[----:B------:R-:W-:Y:S04]  /*0e60*/  STG.E desc[UR12][R4.64+0x20], R23 ;  /* 0x0000201704007986 */ /* 0x000fe8000c10190c */
[----:B------:R-:W-:Y:S01]  /*0e70*/  STG.E desc[UR12][R4.64+0x24], R0 ;  /* 0x0000240004007986 */ /* 0x000fe2000c10190c */
[----:B------:R-:W-:Y:S05]  /*0e80*/  EXIT ;  /* 0x000000000000794d */ /* 0x000fea0003800000 */
        .weak           $__internal_0_$__cuda_sm_8x_mma_row_col_f32_f16_f16_f32
        .type           $__internal_0_$__cuda_sm_8x_mma_row_col_f32_f16_f16_f32,@function
        .size           $__internal_0_$__cuda_sm_8x_mma_row_col_f32_f16_f16_f32,($__internal_1_$__cuda_sm_8x_mma_row_row_f32_f16_f16_f32 - $__internal_0_$__cuda_sm_8x_mma_row_col_f32_f16_f16_f32)
$__internal_0_$__cuda_sm_8x_mma_row_col_f32_f16_f16_f32:
[----:B------:R-:W0:Y:S02]  /*0e90*/  S2R R2, SR_LANEID ;  /* 0x0000000000027919 */ /* 0x000e240000000000 */
[C---:B0-----:R-:W-:Y:S02]  /*0ea0*/  LOP3.LUT R0, R2.reuse, 0xfffffffc, RZ, 0xc0, !PT ;  /* 0xfffffffc02007812 */ /* 0x041fe400078ec0ff */
[----:B------:R-:W-:-:S05]  /*0eb0*/  LOP3.LUT R3, R2, 0x1, RZ, 0xc0, !PT ;  /* 0x0000000102037812 */ /* 0x000fca00078ec0ff */
[----:B------:R-:W-:Y:S01]  /*0ec0*/  IMAD.IADD R36, R0, 0x1, R3 ;  /* 0x0000000100247824 */ /* 0x000fe200078e0203 */
[----:B------:R-:W-:-:S03]  /*0ed0*/  LOP3.LUT R3, R2, 0xe, RZ, 0xc0, !PT ;  /* 0x0000000e02037812 */ /* 0x000fc600078ec0ff */
[----:B------:R-:W-:Y:S01]  /*0ee0*/  VIADD R37, R36, 0x2 ;  /* 0x0000000224257836 */ /* 0x000fe20000000000 */
[----:B------:R-:W-:Y:S04]  /*0ef0*/  SHFL.IDX PT, R25, R30, R36, 0x1f ;  /* 0x00001f241e197589 */ /* 0x000fe800000e0000 */
[----:B------:R-:W0:Y:S04]  /*0f00*/  SHFL.IDX PT, R0, R21, R3, 0x1f ;  /* 0x00001f0315007589 */ /* 0x000e2800000e0000 */
[----:B------:R-:W1:Y:S04]  /*0f10*/  SHFL.IDX PT, R31, R22, R3, 0x1f ;  /* 0x00001f03161f7589 */ /* 0x000e6800000e0000 */
[----:B------:R1:W2:Y:S04]  /*0f20*/  SHFL.IDX PT, R35, R27, R36, 0x1f ;  /* 0x00001f241b237589 */ /* 0x0002a800000e0000 */
[----:B------:R-:W3:Y:S04]  /*0f30*/  SHFL.IDX PT, R28, R30, R37, 0x1f ;  /* 0x00001f251e1c7589 */ /* 0x000ee800000e0000 */
[----:B------:R2:W4:Y:S01]  /*0f40*/  SHFL.IDX PT, R32, R27, R37, 0x1f ;  /* 0x00001f251b207589 */ /* 0x00052200000e0000 */
[----:B0-----:R-:W-:-:S02]  /*0f50*/  HADD2.F32 R39, -RZ, R0.H0_H0 ;  /* 0x20000000ff277230 */ /* 0x001fc40000004100 */
[----:B------:R-:W-:Y:S02]  /*0f60*/  HADD2.F32 R38, -RZ, R0.H1_H1 ;  /* 0x30000000ff267230 */ /* 0x000fe40000004100 */
[--C-:B------:R-:W-:Y:S02]  /*0f70*/  HADD2.F32 R0, -RZ, R25.reuse.H0_H0 ;  /* 0x20000019ff007230 */ /* 0x100fe40000004100 */
[----:B------:R-:W-:Y:S02]  /*0f80*/  HADD2.F32 R25, -RZ, R25.H1_H1 ;  /* 0x30000019ff197230 */ /* 0x000fe40000004100 */
[----:B-1----:R-:W-:Y:S02]  /*0f90*/  HADD2.F32 R36, -RZ, R31.H0_H0 ;  /* 0x2000001fff247230 */ /* 0x002fe40000004100 */
[----:B------:R-:W-:Y:S01]  /*0fa0*/  FFMA R40, R0, R39, RZ ;  /* 0x0000002700287223 */ /* 0x000fe200000000ff */
[----:B--2---:R-:W-:Y:S02]  /*0fb0*/  HADD2.F32 R27, -RZ, R35.H0_H0 ;  /* 0x20000023ff1b7230 */ /* 0x004fe40000004100 */
[----:B---3--:R-:W-:-:S02]  /*0fc0*/  HADD2.F32 R2, -RZ, R28.H0_H0 ;  /* 0x2000001cff027230 */ /* 0x008fc40000004100 */
[----:B------:R-:W-:Y:S01]  /*0fd0*/  FFMA R40, R25, R38, R40 ;  /* 0x0000002619287223 */ /* 0x000fe20000000028 */
[----:B------:R-:W-:Y:S02]  /*0fe0*/  HADD2.F32 R37, -RZ, R31.H1_H1 ;  /* 0x3000001fff257230 */ /* 0x000fe40000004100 */
[----:B------:R-:W-:Y:S02]  /*0ff0*/  HADD2.F32 R30, -RZ, R35.H1_H1 ;  /* 0x30000023ff1e7230 */ /* 0x000fe40000004100 */
[----:B------:R-:W-:Y:S01]  /*1000*/  FFMA R31, R27, R36, R40 ;  /* 0x000000241b1f7223 */ /* 0x000fe20000000028 */
[----:B------:R-:W-:Y:S02]  /*1010*/  HADD2.F32 R28, -RZ, R28.H1_H1 ;  /* 0x3000001cff1c7230 */ /* 0x000fe40000004100 */
[----:B------:R-:W-:Y:S01]  /*1020*/  FFMA R39, R2, R39, RZ ;  /* 0x0000002702277223 */ /* 0x000fe200000000ff */
[----:B------:R-:W-:Y:S01]  /*1030*/  FFMA R40, R30, R37, R31 ;  /* 0x000000251e287223 */ /* 0x000fe2000000001f */
[----:B----4-:R-:W-:-:S02]  /*1040*/  HADD2.F32 R31, -RZ, R32.H0_H0 ;  /* 0x20000020ff1f7230 */ /* 0x010fc40000004100 */
[----:B------:R-:W-:Y:S01]  /*1050*/  FFMA R38, R28, R38, R39 ;  /* 0x000000261c267223 */ /* 0x000fe20000000027 */
[----:B------:R-:W-:Y:S02]  /*1060*/  HADD2.F32 R32, -RZ, R32.H1_H1 ;  /* 0x30000020ff207230 */ /* 0x000fe40000004100 */
[----:B------:R-:W-:Y:S01]  /*1070*/  FADD R29, R40, R29 ;  /* 0x0000001d281d7221 */ /* 0x000fe20000000000 */
[----:B------:R-:W-:-:S04]  /*1080*/  FFMA R35, R31, R36, R38 ;  /* 0x000000241f237223 */ /* 0x000fc80000000026 */
[----:B------:R-:W-:Y:S01]  /*1090*/  FFMA R35, R32, R37, R35 ;  /* 0x0000002520237223 */ /* 0x000fe20000000023 */
[----:B------:R-:W-:-:S03]  /*10a0*/  IADD3 R37, PT, PT, R3, 0x1, RZ ;  /* 0x0000000103257810 */ /* 0x000fc60007ffe0ff */
[----:B------:R-:W-:Y:S02]  /*10b0*/  FADD R24, R35, R24 ;  /* 0x0000001823187221 */ /* 0x000fe40000000000 */
[----:B------:R-:W0:Y:S04]  /*10c0*/  SHFL.IDX PT, R36, R21, R37, 0x1f ;  /* 0x00001f2515247589 */ /* 0x000e2800000e0000 */
[----:B------:R-:W1:Y:S01]  /*10d0*/  SHFL.IDX PT, R35, R22, R37, 0x1f ;  /* 0x00001f2516237589 */ /* 0x000e6200000e0000 */
[--C-:B0-----:R-:W-:Y:S02]  /*10e0*/  HADD2.F32 R39, -RZ, R36.reuse.H0_H0 ;  /* 0x20000024ff277230 */ /* 0x101fe40000004100 */
[----:B------:R-:W-:-:S03]  /*10f0*/  HADD2.F32 R36, -RZ, R36.H1_H1 ;  /* 0x30000024ff247230 */ /* 0x000fc60000004100 */
[-C--:B------:R-:W-:Y:S01]  /*1100*/  FFMA R38, R0, R39.reuse, RZ ;  /* 0x0000002700267223 */ /* 0x080fe200000000ff */
[----:B------:R-:W-:-:S03]  /*1110*/  FFMA R39, R2, R39, RZ ;  /* 0x0000002702277223 */ /* 0x000fc600000000ff */
[-C--:B------:R-:W-:Y:S01]  /*1120*/  FFMA R40, R25, R36.reuse, R38 ;  /* 0x0000002419287223 */ /* 0x080fe20000000026 */
[--C-:B-1----:R-:W-:Y:S02]  /*1130*/  HADD2.F32 R38, -RZ, R35.reuse.H0_H0 ;  /* 0x20000023ff267230 */ /* 0x102fe40000004100 */
[----:B------:R-:W-:Y:S01]  /*1140*/  FFMA R36, R28, R36, R39 ;  /* 0x000000241c247223 */ /* 0x000fe20000000027 */
[----:B------:R-:W-:-:S03]  /*1150*/  HADD2.F32 R35, -RZ, R35.H1_H1 ;  /* 0x30000023ff237230 */ /* 0x000fc60000004100 */
[-C--:B------:R-:W-:Y:S01]  /*1160*/  FFMA R37, R31, R38.reuse, R36 ;  /* 0x000000261f257223 */ /* 0x080fe20000000024 */
[----:B------:R-:W-:-:S03]  /*1170*/  FFMA R39, R27, R38, R40 ;  /* 0x000000261b277223 */ /* 0x000fc60000000028 */
[-C--:B------:R-:W-:Y:S01]  /*1180*/  FFMA R37, R32, R35.reuse, R37 ;  /* 0x0000002320257223 */ /* 0x080fe20000000025 */
[----:B------:R-:W-:-:S03]  /*1190*/  FFMA R40, R30, R35, R39 ;  /* 0x000000231e287223 */ /* 0x000fc60000000027 */
[----:B------:R-:W-:Y:S01]  /*11a0*/  FADD R20, R37, R20 ;  /* 0x0000001425147221 */ /* 0x000fe20000000000 */
[C---:B------:R-:W-:Y:S02]  /*11b0*/  VIADD R37, R3.reuse, 0x10 ;  /* 0x0000001003257836 */ /* 0x040fe40000000000 */
[----:B------:R-:W-:Y:S01]  /*11c0*/  FADD R23, R40, R23 ;  /* 0x0000001728177221 */ /* 0x000fe20000000000 */
[----:B------:R-:W-:Y:S02]  /*11d0*/  VIADD R40, R3, 0x11 ;  /* 0x0000001103287836 */ /* 0x000fe40000000000 */
[----:B------:R-:W0:Y:S04]  /*11e0*/  SHFL.IDX PT, R38, R21, R37, 0x1f ;  /* 0x00001f2515267589 */ /* 0x000e2800000e0000 */
[----:B------:R-:W1:Y:S04]  /*11f0*/  SHFL.IDX PT, R35, R22, R37, 0x1f ;  /* 0x00001f2516237589 */ /* 0x000e6800000e0000 */
[----:B------:R2:W3:Y:S04]  /*1200*/  SHFL.IDX PT, R3, R21, R40, 0x1f ;  /* 0x00001f2815037589 */ /* 0x0004e800000e0000 */
[----:B------:R4:W5:Y:S01]  /*1210*/  SHFL.IDX PT, R36, R22, R40, 0x1f ;  /* 0x00001f2816247589 */ /* 0x00096200000e0000 */
[----:B0-----:R-:W-:-:S02]  /*1220*/  HADD2.F32 R39, -RZ, R38.H0_H0 ;  /* 0x20000026ff277230 */ /* 0x001fc40000004100 */
[----:B------:R-:W-:-:S03]  /*1230*/  HADD2.F32 R38, -RZ, R38.H1_H1 ;  /* 0x30000026ff267230 */ /* 0x000fc60000004100 */
[-C--:B------:R-:W-:Y:S01]  /*1240*/  FFMA R42, R0, R39.reuse, RZ ;  /* 0x00000027002a7223 */ /* 0x080fe200000000ff */
[----:B------:R-:W-:-:S03]  /*1250*/  FFMA R39, R2, R39, RZ ;  /* 0x0000002702277223 */ /* 0x000fc600000000ff */
[-C--:B------:R-:W-:Y:S01]  /*1260*/  FFMA R42, R25, R38.reuse, R42 ;  /* 0x00000026192a7223 */ /* 0x080fe2000000002a */
[----:B------:R-:W-:Y:S01]  /*1270*/  FFMA R44, R28, R38, R39 ;  /* 0x000000261c2c7223 */ /* 0x000fe20000000027 */
[--C-:B-1----:R-:W-:Y:S02]  /*1280*/  HADD2.F32 R38, -RZ, R35.reuse.H0_H0 ;  /* 0x20000023ff267230 */ /* 0x102fe40000004100 */
[----:B------:R-:W-:-:S03]  /*1290*/  HADD2.F32 R35, -RZ, R35.H1_H1 ;  /* 0x30000023ff237230 */ /* 0x000fc60000004100 */
[-C--:B------:R-:W-:Y:S01]  /*12a0*/  FFMA R37, R27, R38.reuse, R42 ;  /* 0x000000261b257223 */ /* 0x080fe2000000002a */
[----:B--2---:R-:W-:-:S03]  /*12b0*/  FFMA R21, R31, R38, R44 ;  /* 0x000000261f157223 */ /* 0x004fc6000000002c */
[-C--:B------:R-:W-:Y:S01]  /*12c0*/  FFMA R37, R30, R35.reuse, R37 ;  /* 0x000000231e257223 */ /* 0x080fe20000000025 */
[----:B------:R-:W-:-:S03]  /*12d0*/  FFMA R21, R32, R35, R21 ;  /* 0x0000002320157223 */ /* 0x000fc60000000015 */
[----:B------:R-:W-:Y:S01]  /*12e0*/  FADD R16, R37, R16 ;  /* 0x0000001025107221 */ /* 0x000fe20000000000 */
[--C-:B---3--:R-:W-:Y:S02]  /*12f0*/  HADD2.F32 R37, -RZ, R3.reuse.H0_H0 ;  /* 0x20000003ff257230 */ /* 0x108fe40000004100 */
[----:B------:R-:W-:-:S03]  /*1300*/  HADD2.F32 R3, -RZ, R3.H1_H1 ;  /* 0x30000003ff037230 */ /* 0x000fc60000004100 */
[-C--:B------:R-:W-:Y:S01]  /*1310*/  FFMA R0, R0, R37.reuse, RZ ;  /* 0x0000002500007223 */ /* 0x080fe200000000ff */
[----:B------:R-:W-:-:S03]  /*1320*/  FFMA R37, R2, R37, RZ ;  /* 0x0000002502257223 */ /* 0x000fc600000000ff */
[-C--:B----4-:R-:W-:Y:S01]  /*1330*/  FFMA R22, R25, R3.reuse, R0 ;  /* 0x0000000319167223 */ /* 0x090fe20000000000 */
[--C-:B-----5:R-:W-:Y:S02]  /*1340*/  HADD2.F32 R0, -RZ, R36.reuse.H0_H0 ;  /* 0x20000024ff007230 */ /* 0x120fe40000004100 */
[----:B------:R-:W-:Y:S01]  /*1350*/  FFMA R28, R28, R3, R37 ;  /* 0x000000031c1c7223 */ /* 0x000fe20000000025 */
[----:B------:R-:W-:Y:S02]  /*1360*/  HADD2.F32 R3, -RZ, R36.H1_H1 ;  /* 0x30000024ff037230 */ /* 0x000fe40000004100 */
[-C--:B------:R-:W-:Y:S01]  /*1370*/  FFMA R27, R27, R0.reuse, R22 ;  /* 0x000000001b1b7223 */ /* 0x080fe20000000016 */
[----:B------:R-:W-:Y:S01]  /*1380*/  FFMA R31, R31, R0, R28 ;  /* 0x000000001f1f7223 */ /* 0x000fe2000000001c */
[----:B------:R-:W-:Y:S02]  /*1390*/  FADD R0, R21, R18 ;  /* 0x0000001215007221 */ /* 0x000fe40000000000 */
[----:B------:R-:W-:Y:S01]  /*13a0*/  FFMA R30, R30, R3, R27 ;  /* 0x000000031e1e7223 */ /* 0x000fe2000000001b */
[----:B------:R-:W-:-:S02]  /*13b0*/  IMAD.MOV.U32 R27, RZ, RZ, 0x0 ;  /* 0x00000000ff1b7424 */ /* 0x000fc400078e00ff */
[----:B------:R-:W-:Y:S01]  /*13c0*/  FFMA R32, R32, R3, R31 ;  /* 0x0000000320207223 */ /* 0x000fe2000000001f */
[----:B------:R-:W-:-:S03]  /*13d0*/  FADD R22, R30, R17 ;  /* 0x000000111e167221 */ /* 0x000fc60000000000 */
[----:B------:R-:W-:Y:S01]  /*13e0*/  FADD R32, R32, R19 ;  /* 0x0000001320207221 */ /* 0x000fe20000000000 */
[----:B------:R-:W-:Y:S06]  /*13f0*/  RET.REL.NODEC R26 `(_Z11matmul_gpu1P6__halfS0_Pfiii) ;  /* 0xffffffec1a007950 */ /* 0x000fec0003c3ffff */
        .weak           $__internal_1_$__cuda_sm_8x_mma_row_row_f32_f16_f16_f32
        .type           $__internal_1_$__cuda_sm_8x_mma_row_row_f32_f16_f16_f32,@function
        .size           $__internal_1_$__cuda_sm_8x_mma_row_row_f32_f16_f16_f32,($__internal_2_$__cuda_sm_8x_mma_shfl_f16 - $__internal_1_$__cuda_sm_8x_mma_row_row_f32_f16_f16_f32)
$__internal_1_$__cuda_sm_8x_mma_row_row_f32_f16_f16_f32:
[----:B------:R-:W-:Y:S01]  /*1400*/  MOV R20, R19 ;  /* 0x0000001300147202 */ /* 0x000fe20000000f00 */
[----:B------:R-:W-:Y:S01]  /*1410*/  IMAD.MOV.U32 R27, RZ, RZ, R17 ;  /* 0x000000ffff1b7224 */ /* 0x000fe200078e0011 */
[----:B------:R-:W-:Y:S01]  /*1420*/  MOV R30, R16 ;  /* 0x00000010001e7202 */ /* 0x000fe20000000f00 */
[----:B------:R-:W-:Y:S01]  /*1430*/  IMAD.MOV.U32 R23, RZ, RZ, R18 ;  /* 0x000000ffff177224 */ /* 0x000fe200078e0012 */
[----:B------:R-:W-:Y:S01]  /*1440*/  MOV R19, R0 ;  /* 0x0000000000137202 */ /* 0x000fe20000000f00 */
[----:B------:R-:W-:Y:S01]  /*1450*/  IMAD.MOV.U32 R24, RZ, RZ, R21 ;  /* 0x000000ffff187224 */ /* 0x000fe200078e0015 */
[----:B------:R-:W-:Y:S01]  /*1460*/  MOV R0, 0x14b0 ;  /* 0x000014b000007802 */ /* 0x000fe20000000f00 */
[----:B------:R-:W-:Y:S02]  /*1470*/  IMAD.MOV.U32 R16, RZ, RZ, R25 ;  /* 0x000000ffff107224 */ /* 0x000fe400078e0019 */
[----:B------:R-:W-:Y:S02]  /*1480*/  IMAD.MOV.U32 R17, RZ, RZ, R22 ;  /* 0x000000ffff117224 */ /* 0x000fe400078e0016 */
[----:B------:R-:W-:-:S07]  /*1490*/  IMAD.MOV.U32 R18, RZ, RZ, R26 ;  /* 0x000000ffff127224 */ /* 0x000fce00078e001a */
[----:B------:R-:W-:Y:S05]  /*14a0*/  CALL.REL.NOINC `($__internal_2_$__cuda_sm_8x_mma_shfl_f16) ;  /* 0x00000000002c7944 */ /* 0x000fea0003c00000 */
[----:B------:R-:W-:-:S07]  /*14b0*/  MOV R26, 0x14d0 ;  /* 0x000014d0001a7802 */ /* 0x000fce0000000f00 */
[----:B------:R-:W-:Y:S05]  /*14c0*/  CALL.REL.NOINC `($__internal_0_$__cuda_sm_8x_mma_row_col_f32_f16_f16_f32) ;  /* 0xfffffff800707944 */ /* 0x000fea0003c3ffff */
[----:B------:R-:W-:Y:S02]  /*14d0*/  HFMA2 R3, -RZ, RZ, 0, 0 ;  /* 0x00000000ff037431 */ /* 0x000fe400000001ff */
[----:B------:R-:W-:Y:S02]  /*14e0*/  IMAD.MOV.U32 R2, RZ, RZ, R8 ;  /* 0x000000ffff027224 */ /* 0x000fe400078e0008 */
[----:B------:R-:W-:Y:S02]  /*14f0*/  IMAD.MOV.U32 R18, RZ, RZ, R23 ;  /* 0x000000ffff127224 */ /* 0x000fe400078e0017 */
[----:B------:R-:W-:Y:S01]  /*1500*/  IMAD.MOV.U32 R19, RZ, RZ, R20 ;  /* 0x000000ffff137224 */ /* 0x000fe200078e0014 */
[----:B------:R-:W-:Y:S01]  /*1510*/  MOV R20, R16 ;  /* 0x0000001000147202 */ /* 0x000fe20000000f00 */
[----:B------:R-:W-:Y:S02]  /*1520*/  IMAD.MOV.U32 R23, RZ, RZ, R0 ;  /* 0x000000ffff177224 */ /* 0x000fe400078e0000 */
[----:B------:R-:W-:-:S02]  /*1530*/  IMAD.MOV.U32 R21, RZ, RZ, R24 ;  /* 0x000000ffff157224 */ /* 0x000fc400078e0018 */
[----:B------:R-:W-:Y:S01]  /*1540*/  IMAD.MOV.U32 R0, RZ, RZ, R32 ;  /* 0x000000ffff007224 */ /* 0x000fe200078e0020 */
[----:B------:R-:W-:Y:S06]  /*1550*/  RET.REL.NODEC R2 `(_Z11matmul_gpu1P6__halfS0_Pfiii) ;  /* 0xffffffe802a87950 */ /* 0x000fec0003c3ffff */
        .weak           $__internal_2_$__cuda_sm_8x_mma_shfl_f16
        .type           $__internal_2_$__cuda_sm_8x_mma_shfl_f16,@function
        .size           $__internal_2_$__cuda_sm_8x_mma_shfl_f16,(.L_x_7 - $__internal_2_$__cuda_sm_8x_mma_shfl_f16)
$__internal_2_$__cuda_sm_8x_mma_shfl_f16:
[----:B------:R-:W0:Y:S01]  /*1560*/  S2R R21, SR_LANEID ;  /* 0x0000000000157919 */ /* 0x000e220000000000 */
[C-C-:B------:R-:W-:Y:S02]  /*1570*/  PRMT R25, R2.reuse, 0x5410, R2.reuse ;  /* 0x0000541002197816 */ /* 0x140fe40000000002 */
[----:B------:R-:W-:Y:S02]  /*1580*/  PRMT R31, R2, 0x7632, R2 ;  /* 0x00007632021f7816 */ /* 0x000fe40000000002 */
[C-C-:B------:R-:W-:Y:S02]  /*1590*/  PRMT R35, R3.reuse, 0x5410, R3.reuse ;  /* 0x0000541003237816 */ /* 0x140fe40000000003 */
[----:B------:R-:W-:Y:S02]  /*15a0*/  PRMT R37, R3, 0x7632, R3 ;  /* 0x0000763203257816 */ /* 0x000fe40000000003 */
[C---:B0-----:R-:W-:Y:S02]  /*15b0*/  LOP3.LUT R22, R21.reuse, 0x1, RZ, 0x3c, !PT ;  /* 0x0000000115167812 */ /* 0x041fe400078e3cff */
[----:B------:R-:W-:-:S02]  /*15c0*/  LOP3.LUT R2, R21, 0x1, RZ, 0xc0, !PT ;  /* 0x0000000115027812 */ /* 0x000fc400078ec0ff */
[----:B------:R-:W-:Y:S01]  /*15d0*/  LOP3.LUT R39, R21, 0x2, RZ, 0x3c, !PT ;  /* 0x0000000215277812 */ /* 0x000fe200078e3cff */
[----:B------:R-:W0:Y:S01]  /*15e0*/  SHFL.IDX PT, R28, R31, R22, 0x1f ;  /* 0x00001f161f1c7589 */ /* 0x000e2200000e0000 */
[----:B------:R-:W-:Y:S02]  /*15f0*/  ISETP.NE.U32.AND P0, PT, R2, 0x1, PT ;  /* 0x000000010200780c */ /* 0x000fe40003f05070 */
[----:B------:R-:W-:Y:S01]  /*1600*/  SHF.R.U32.HI R21, RZ, 0x1, R21 ;  /* 0x00000001ff157819 */ /* 0x000fe20000011615 */
[----:B------:R-:W1:Y:S03]  /*1610*/  SHFL.IDX PT, R26, R25, R22, 0x1f ;  /* 0x00001f16191a7589 */ /* 0x000e6600000e0000 */
[----:B------:R-:W-:Y:S01]  /*1620*/  LOP3.LUT R21, R21, 0x1, RZ, 0xc0, !PT ;  /* 0x0000000115157812 */ /* 0x000fe200078ec0ff */
[----:B------:R-:W2:Y:S04]  /*1630*/  SHFL.IDX PT, R36, R37, R22, 0x1f ;  /* 0x00001f1625247589 */ /* 0x000ea800000e0000 */
[----:B------:R-:W3:Y:S01]  /*1640*/  SHFL.IDX PT, R32, R35, R22, 0x1f ;  /* 0x00001f1623207589 */ /* 0x000ee200000e0000 */
[----:B0-----:R-:W-:-:S02]  /*1650*/  SEL R28, R28, R25, !P0 ;  /* 0x000000191c1c7207 */ /* 0x001fc40004000000 */
[----:B-1----:R-:W-:-:S03]  /*1660*/  SEL R26, R31, R26, !P0 ;  /* 0x0000001a1f1a7207 */ /* 0x002fc60004000000 */
[----:B------:R-:W0:Y:S01]  /*1670*/  SHFL.IDX PT, R31, R28, R39, 0x1f ;  /* 0x00001f271c1f7589 */ /* 0x000e2200000e0000 */
[----:B--2---:R-:W-:-:S03]  /*1680*/  SEL R2, R36, R35, !P0 ;  /* 0x0000002324027207 */ /* 0x004fc60004000000 */
[----:B------:R-:W1:Y:S01]  /*1690*/  SHFL.IDX PT, R22, R26, R39, 0x1f ;  /* 0x00001f271a167589 */ /* 0x000e6200000e0000 */
[----:B---3--:R-:W-:-:S03]  /*16a0*/  SEL R3, R37, R32, !P0 ;  /* 0x0000002025037207 */ /* 0x008fc60004000000 */
[----:B------:R2:W3:Y:S01]  /*16b0*/  SHFL.IDX PT, R35, R2, R39, 0x1f ;  /* 0x00001f2702237589 */ /* 0x0004e200000e0000 */
[----:B------:R-:W-:-:S03]  /*16c0*/  ISETP.NE.U32.AND P0, PT, R21, 0x1, PT ;  /* 0x000000011500780c */ /* 0x000fc60003f05070 */
[----:B------:R4:W5:Y:S01]  /*16d0*/  SHFL.IDX PT, R37, R3, R39, 0x1f ;  /* 0x00001f2703257589 */ /* 0x00096200000e0000 */
[----:B0-----:R-:W-:Y:S01]  /*16e0*/  SEL R31, R2, R31, !P0 ;  /* 0x0000001f021f7207 */ /* 0x001fe20004000000 */
[----:B--2---:R-:W-:Y:S01]  /*16f0*/  IMAD.MOV.U32 R2, RZ, RZ, R0 ;  /* 0x000000ffff027224 */ /* 0x004fe200078e0000 */
[----:B-1----:R-:W-:Y:S01]  /*1700*/  SEL R22, R3, R22, !P0 ;  /* 0x0000001603167207 */ /* 0x002fe20004000000 */
[----:B----4-:R-:W-:Y:S01]  /*1710*/  IMAD.MOV.U32 R3, RZ, RZ, 0x0 ;  /* 0x00000000ff037424 */ /* 0x010fe200078e00ff */
[----:B---3--:R-:W-:Y:S02]  /*1720*/  SEL R21, R35, R28, !P0 ;  /* 0x0000001c23157207 */ /* 0x008fe40004000000 */
[----:B------:R-:W-:Y:S02]  /*1730*/  PRMT R22, R31, 0x5410, R22 ;  /* 0x000054101f167816 */ /* 0x000fe40000000016 */
[----:B-----5:R-:W-:-:S04]  /*1740*/  SEL R32, R37, R26, !P0 ;  /* 0x0000001a25207207 */ /* 0x020fc80004000000 */
[----:B------:R-:W-:Y:S01]  /*1750*/  PRMT R21, R21, 0x5410, R32 ;  /* 0x0000541015157816 */ /* 0x000fe20000000020 */
[----:B------:R-:W-:Y:S06]  /*1760*/  RET.REL.NODEC R2 `(_Z11matmul_gpu1P6__halfS0_Pfiii) ;  /* 0xffffffe802247950 */ /* 0x000fec0003c3ffff */
.L_x_4:
[----:B------:R-:W-:-:S00]  /*1770*/  BRA `(.L_x_4) ;  /* 0xfffffffc00fc7947 */ /* 0x000fc0000383ffff */
[----:B------:R-:W-:-:S00]  /*1780*/  NOP ;  /* 0x0000000000007918 */ /* 0x000fc00000000000 */
[----:B------:R-:W-:-:S00]  /*1790*/  NOP ;  /* 0x0000000000007918 */ /* 0x000fc00000000000 */
[----:B------:R-:W-:-:S00]  /*17a0*/  NOP ;  /* 0x0000000000007918 */ /* 0x000fc00000000000 */
[----:B------:R-:W-:-:S00]  /*17b0*/  NOP ;  /* 0x0000000000007918 */ /* 0x000fc00000000000 */
[----:B------:R-:W-:-:S00]  /*17c0*/  NOP ;  /* 0x0000000000007918 */ /* 0x000fc00000000000 */
[----:B------:R-:W-:-:S00]  /*17d0*/  NOP ;  /* 0x0000000000007918 */ /* 0x000fc00000000000 */
[----:B------:R-:W-:-:S00]  /*17e0*/  NOP ;  /* 0x0000000000007918 */ /* 0x000fc00000000000 */
[----:B------:R-:W-:-:S00]  /*17f0*/  NOP ;  /* 0x0000000000007918 */ /* 0x000fc00000000000 */
.L_x_7:


//--------------------- .nv.shared.reserved.0     --------------------------
	.section	.nv.shared.reserved.0,"aw",@nobits
	.weak		__nv_reservedSMEM_offset_0_alias
	.size		__nv_reservedSMEM_offset_0_alias, 0, 64
	.other		__nv_reservedSMEM_offset_0_alias,@"STO_CUDA_RESERVED_SHARED STV_DEFAULT"
__nv_reservedSMEM_offset_0_alias:
	.zero		0
	.zero		64


//--------------------- .nv.constant0._Z11matmul_gpu1P6__halfS0_Pfiii --------------------------
	.section	.nv.constant0._Z11matmul_gpu1P6__halfS0_Pfiii,"a",@progbits
	.sectionflags	@""
	.align	4
.nv.constant0._Z11matmul_gpu1P6__halfS0_Pfiii:
	.zero		932


//--------------------- SYMBOLS --------------------------

	.type		.nv.reservedSmem.offset0,@object
	.size		.nv.reservedSmem.offset0,0x4
